// auto-generated by cutlass_sweep.gemm — config: {"arch": "sm_90", "cluster_m": 1, "cluster_n": 2, "dtype": "int8", "stages": 4, "tile_k": 64, "tile_m": 128, "tile_n": 128}
#include "cutlass/cutlass.h"
#include "cutlass/gemm/collective/collective_builder.hpp"
#include "cutlass/gemm/device/gemm_universal_adapter.h"
#include "cutlass/gemm/kernel/gemm_universal.hpp"
#include "cutlass/epilogue/collective/collective_builder.hpp"

using ElemA = int8_t;
using ElemB = int8_t;
using ElemCD = int8_t;
using Acc  = int32_t;
using TileShape    = cute::Shape<cute::_128, cute::_128, cute::_64>;
using ClusterShape = cute::Shape<cute::_1, cute::_2, cute::_1>;

using CollectiveEpilogue = typename cutlass::epilogue::collective::CollectiveBuilder<
    cutlass::arch::Sm90, cutlass::arch::OpClassTensorOp,
    TileShape, ClusterShape,
    cutlass::epilogue::collective::EpilogueTileAuto,
    Acc, Acc,
    ElemCD, cutlass::layout::RowMajor, 128 / cutlass::sizeof_bits<ElemCD>::value,
    ElemCD, cutlass::layout::RowMajor, 128 / cutlass::sizeof_bits<ElemCD>::value,
    cutlass::epilogue::collective::EpilogueScheduleAuto
  >::CollectiveOp;

using CollectiveMainloop = typename cutlass::gemm::collective::CollectiveBuilder<
    cutlass::arch::Sm90, cutlass::arch::OpClassTensorOp,
    ElemA, cutlass::layout::RowMajor, 128 / cutlass::sizeof_bits<ElemA>::value,
    ElemB, cutlass::layout::ColumnMajor, 128 / cutlass::sizeof_bits<ElemB>::value,
    Acc,
    TileShape, ClusterShape,
    cutlass::gemm::collective::StageCount<4>,
    cutlass::gemm::collective::KernelScheduleAuto
  >::CollectiveOp;

using GemmKernel = cutlass::gemm::kernel::GemmUniversal<
    cute::Shape<int,int,int,int>,
    CollectiveMainloop,
    CollectiveEpilogue
>;
using Gemm = cutlass::gemm::device::GemmUniversalAdapter<GemmKernel>;

// Force the device kernel symbol into the cubin without needing a host main.
auto* _anchor = &cutlass::device_kernel<GemmKernel>;


// ===== COMPILED SASS (sm_90a) =====

	.target	sm_90a

	.elftype	@"ET_EXEC"


//--------------------- .note.nv.tkinfo           --------------------------
	.section	.note.nv.tkinfo,"",@"SHT_NOTE"
	.sectionflags	@"SHF_NOTE_NV_TKINFO"
	.tkinfo
        /*0018*/ 	.word	0x00000002
        /*0030*/ 	.string	""
        /*0030*/ 	.string	"ptxas"
        /*0030*/ 	.string	"Cuda compilation tools, release 13.0, V13.0.88"
        /*0030*/ 	.string	"Build cuda_13.0.r13.0/compiler.36424714_0"
        /*0030*/ 	.string	"-arch sm_90a -m 64 "



//--------------------- .note.nv.cuinfo           --------------------------
	.section	.note.nv.cuinfo,"",@"SHT_NOTE"
	.sectionflags	@"SHF_NOTE_NV_CUINFO"
        /*0018*/ 	.short	0x0002
        /*001a*/ 	.short	0x005a
        /*001c*/ 	.short	0x0082
	.zero		2


//--------------------- .nv.info                  --------------------------
	.section	.nv.info,"",@"SHT_CUDA_INFO"
	.align	4


	//----- nvinfo : EIATTR_REGCOUNT
	.align		4
        /*0000*/ 	.byte	0x04, 0x2f
        /*0002*/ 	.short	(.L_15 - .L_14)
	.align		4
.L_14:
        /*0004*/ 	.word	index@(_ZN7cutlass13device_kernelINS_4gemm6kernel13GemmUniversalIN4cute5tupleIJiiiiEEENS1_10collective13CollectiveMmaINS1_34MainloopSm90TmaGmmaWarpSpecializedILi4ENS5_IJNS4_1CILi1EEENSA_ILi2EEESB_EEENS1_35KernelTmaWarpSpecializedCooperativeEEENS5_IJNSA_ILi128EEESG_NSA_ILi64EEEEEEaNS5_IJlSB_lEEEaSJ_NS4_8TiledMMAINS4_8MMA_AtomIJNS4_4SM904GMMA27MMA_64x128x32_S32S8S8_SS_TNEEEENS4_6LayoutINS5_IJSC_SB_SB_EEENS5_IJSB_NSA_ILi0EEESS_EEEEENS5_IJNS4_10UnderscoreESV_SV_EEEEENS4_23SM90_TMA_LOAD_MULTICASTENS4_14ComposedLayoutINS4_7SwizzleILi2ELi4ELi3EEENS4_18smem_ptr_flag_bitsILi8EEENSQ_INS5_IJNSA_ILi8EEESH_EEENS5_IJSH_SB_EEEEEEEvNS4_8identityENS4_13SM90_TMA_LOADES18_vS19_EENS_8epilogue10collective6detail29Sm90TmaWarpSpecializedAdapterINS1D_15DefaultEpilogueIaSJ_SJ_NS1C_6thread17LinearCombinationIaLi1EiiLNS1H_9ScaleType4KindE0ELNS_15FloatRoundStyleE2EaEENS1_15EpilogueDefaultEEEEEvvEEEEvNT_6ParamsE)
        /*0008*/ 	.word	0x000000a8


	//----- nvinfo : EIATTR_FRAME_SIZE
	.align		4
.L_15:
        /*000c*/ 	.byte	0x04, 0x11
        /*000e*/ 	.short	(.L_17 - .L_16)
	.align		4
.L_16:
        /*0010*/ 	.word	index@(_ZN7cutlass13device_kernelINS_4gemm6kernel13GemmUniversalIN4cute5tupleIJiiiiEEENS1_10collective13CollectiveMmaINS1_34MainloopSm90TmaGmmaWarpSpecializedILi4ENS5_IJNS4_1CILi1EEENSA_ILi2EEESB_EEENS1_35KernelTmaWarpSpecializedCooperativeEEENS5_IJNSA_ILi128EEESG_NSA_ILi64EEEEEEaNS5_IJlSB_lEEEaSJ_NS4_8TiledMMAINS4_8MMA_AtomIJNS4_4SM904GMMA27MMA_64x128x32_S32S8S8_SS_TNEEEENS4_6LayoutINS5_IJSC_SB_SB_EEENS5_IJSB_NSA_ILi0EEESS_EEEEENS5_IJNS4_10UnderscoreESV_SV_EEEEENS4_23SM90_TMA_LOAD_MULTICASTENS4_14ComposedLayoutINS4_7SwizzleILi2ELi4ELi3EEENS4_18smem_ptr_flag_bitsILi8EEENSQ_INS5_IJNSA_ILi8EEESH_EEENS5_IJSH_SB_EEEEEEEvNS4_8identityENS4_13SM90_TMA_LOADES18_vS19_EENS_8epilogue10collective6detail29Sm90TmaWarpSpecializedAdapterINS1D_15DefaultEpilogueIaSJ_SJ_NS1C_6thread17LinearCombinationIaLi1EiiLNS1H_9ScaleType4KindE0ELNS_15FloatRoundStyleE2EaEENS1_15EpilogueDefaultEEEEEvvEEEEvNT_6ParamsE)
        /*0014*/ 	.word	0x00000000


	//----- nvinfo : EIATTR_MIN_STACK_SIZE
	.align		4
.L_17:
        /*0018*/ 	.byte	0x04, 0x12
        /*001a*/ 	.short	(.L_19 - .L_18)
	.align		4
.L_18:
        /*001c*/ 	.word	index@(_ZN7cutlass13device_kernelINS_4gemm6kernel13GemmUniversalIN4cute5tupleIJiiiiEEENS1_10collective13CollectiveMmaINS1_34MainloopSm90TmaGmmaWarpSpecializedILi4ENS5_IJNS4_1CILi1EEENSA_ILi2EEESB_EEENS1_35KernelTmaWarpSpecializedCooperativeEEENS5_IJNSA_ILi128EEESG_NSA_ILi64EEEEEEaNS5_IJlSB_lEEEaSJ_NS4_8TiledMMAINS4_8MMA_AtomIJNS4_4SM904GMMA27MMA_64x128x32_S32S8S8_SS_TNEEEENS4_6LayoutINS5_IJSC_SB_SB_EEENS5_IJSB_NSA_ILi0EEESS_EEEEENS5_IJNS4_10UnderscoreESV_SV_EEEEENS4_23SM90_TMA_LOAD_MULTICASTENS4_14ComposedLayoutINS4_7SwizzleILi2ELi4ELi3EEENS4_18smem_ptr_flag_bitsILi8EEENSQ_INS5_IJNSA_ILi8EEESH_EEENS5_IJSH_SB_EEEEEEEvNS4_8identityENS4_13SM90_TMA_LOADES18_vS19_EENS_8epilogue10collective6detail29Sm90TmaWarpSpecializedAdapterINS1D_15DefaultEpilogueIaSJ_SJ_NS1C_6thread17LinearCombinationIaLi1EiiLNS1H_9ScaleType4KindE0ELNS_15FloatRoundStyleE2EaEENS1_15EpilogueDefaultEEEEEvvEEEEvNT_6ParamsE)
        /*0020*/ 	.word	0x00000000
.L_19:


//--------------------- .nv.compat                --------------------------
	.section	.nv.compat,"",@"SHT_CUDA_COMPAT_INFO"
	.align	4
        /*0000*/ 	.byte	0x02, 0x09, 0x01, 0x00, 0x02, 0x02, 0x04, 0x00, 0x02, 0x05, 0x05, 0x00, 0x03, 0x07, 0x01, 0x01
        /*0010*/ 	.byte	0x02, 0x03, 0x01, 0x00, 0x02, 0x06, 0x01, 0x00, 0x04, 0x0b, 0x08, 0x00, 0x00, 0x00, 0x00, 0x00
        /*0020*/ 	.byte	0x00, 0x00, 0x00, 0x00


//--------------------- .nv.info._ZN7cutlass13device_kernelINS_4gemm6kernel13GemmUniversalIN4cute5tupleIJiiiiEEENS1_10collective13CollectiveMmaINS1_34MainloopSm90TmaGmmaWarpSpecializedILi4ENS5_IJNS4_1CILi1EEENSA_ILi2EEESB_EEENS1_35KernelTmaWarpSpecializedCooperativeEEENS5_IJNSA_ILi128EEESG_NSA_ILi64EEEEEEaNS5_IJlSB_lEEEaSJ_NS4_8TiledMMAINS4_8MMA_AtomIJNS4_4SM904GMMA27MMA_64x128x32_S32S8S8_SS_TNEEEENS4_6LayoutINS5_IJSC_SB_SB_EEENS5_IJSB_NSA_ILi0EEESS_EEEEENS5_IJNS4_10UnderscoreESV_SV_EEEEENS4_23SM90_TMA_LOAD_MULTICASTENS4_14ComposedLayoutINS4_7SwizzleILi2ELi4ELi3EEENS4_18smem_ptr_flag_bitsILi8EEENSQ_INS5_IJNSA_ILi8EEESH_EEENS5_IJSH_SB_EEEEEEEvNS4_8identityENS4_13SM90_TMA_LOADES18_vS19_EENS_8epilogue10collective6detail29Sm90TmaWarpSpecializedAdapterINS1D_15DefaultEpilogueIaSJ_SJ_NS1C_6thread17LinearCombinationIaLi1EiiLNS1H_9ScaleType4KindE0ELNS_15FloatRoundStyleE2EaEENS1_15EpilogueDefaultEEEEEvvEEEEvNT_6ParamsE --------------------------
	.section	.nv.info._ZN7cutlass13device_kernelINS_4gemm6kernel13GemmUniversalIN4cute5tupleIJiiiiEEENS1_10collective13CollectiveMmaINS1_34MainloopSm90TmaGmmaWarpSpecializedILi4ENS5_IJNS4_1CILi1EEENSA_ILi2EEESB_EEENS1_35KernelTmaWarpSpecializedCooperativeEEENS5_IJNSA_ILi128EEESG_NSA_ILi64EEEEEEaNS5_IJlSB_lEEEaSJ_NS4_8TiledMMAINS4_8MMA_AtomIJNS4_4SM904GMMA27MMA_64x128x32_S32S8S8_SS_TNEEEENS4_6LayoutINS5_IJSC_SB_SB_EEENS5_IJSB_NSA_ILi0EEESS_EEEEENS5_IJNS4_10UnderscoreESV_SV_EEEEENS4_23SM90_TMA_LOAD_MULTICASTENS4_14ComposedLayoutINS4_7SwizzleILi2ELi4ELi3EEENS4_18smem_ptr_flag_bitsILi8EEENSQ_INS5_IJNSA_ILi8EEESH_EEENS5_IJSH_SB_EEEEEEEvNS4_8identityENS4_13SM90_TMA_LOADES18_vS19_EENS_8epilogue10collective6detail29Sm90TmaWarpSpecializedAdapterINS1D_15DefaultEpilogueIaSJ_SJ_NS1C_6thread17LinearCombinationIaLi1EiiLNS1H_9ScaleType4KindE0ELNS_15FloatRoundStyleE2EaEENS1_15EpilogueDefaultEEEEEvvEEEEvNT_6ParamsE,"",@"SHT_CUDA_INFO"
	.sectionflags	@""
	.align	4


	//----- nvinfo : EIATTR_CUDA_API_VERSION
	.align		4
        /*0000*/ 	.byte	0x04, 0x37
        /*0002*/ 	.short	(.L_21 - .L_20)
.L_20:
        /*0004*/ 	.word	0x00000082


	//----- nvinfo : EIATTR_KPARAM_INFO
	.align		4
.L_21:
        /*0008*/ 	.byte	0x04, 0x17
        /*000a*/ 	.short	(.L_23 - .L_22)
.L_22:
        /*000c*/ 	.word	0x00000000
        /*0010*/ 	.short	0x0000
        /*0012*/ 	.short	0x0070
        /*0014*/ 	.byte	0x00, 0xf0, 0x01, 0x10


	//----- nvinfo : EIATTR_SPARSE_MMA_MASK
	.align		4
.L_23:
        /*0018*/ 	.byte	0x03, 0x50
        /*001a*/ 	.short	0x0000


	//----- nvinfo : EIATTR_MAXREG_COUNT
	.align		4
        /*001c*/ 	.byte	0x03, 0x1b
        /*001e*/ 	.short	0x00a8


	//----- nvinfo : EIATTR_NUM_BARRIERS
	.align		4
        /*0020*/ 	.byte	0x02, 0x4c
        /*0022*/ 	.byte	0x01
	.zero		1


	//----- nvinfo : EIATTR_EXTERNS
	.align		4
        /*0024*/ 	.byte	0x04, 0x0f
        /*0026*/ 	.short	(.L_25 - .L_24)


	//   ....[0]....
	.align		4
.L_24:
        /*0028*/ 	.word	index@(__assertfail)


	//----- nvinfo : EIATTR_MERCURY_ISA_VERSION
	.align		4
.L_25:
        /*002c*/ 	.byte	0x03, 0x5f
        /*002e*/ 	.short	0x0101


	//----- nvinfo : EIATTR_INT_WARP_WIDE_INSTR_OFFSETS
	.align		4
        /*0030*/ 	.byte	0x04, 0x31
        /*0032*/ 	.short	(.L_27 - .L_26)


	//   ....[0]....
.L_26:
        /*0034*/ 	.word	0x00000420


	//   ....[1]....
        /*0038*/ 	.word	0x00000440


	//   ....[2]....
        /*003c*/ 	.word	0x00000610


	//   ....[3]....
        /*0040*/ 	.word	0x00001a50


	//----- nvinfo : EIATTR_COOP_GROUP_MASK_REGIDS
	.align		4
.L_27:
        /*0044*/ 	.byte	0x04, 0x29
        /*0046*/ 	.short	(.L_29 - .L_28)


	//   ....[0]....
.L_28:
        /*0048*/ 	.word	0xffffffff


	//   ....[1]....
        /*004c*/ 	.word	0xffffffff


	//   ....[2]....
        /*0050*/ 	.word	0xffffffff


	//   ....[3]....
        /*0054*/ 	.word	0xffffffff


	//   ....[4]....
        /*0058*/ 	.word	0xffffffff


	//   ....[5]....
        /*005c*/ 	.word	0xffffffff


	//----- nvinfo : EIATTR_COOP_GROUP_INSTR_OFFSETS
	.align		4
.L_29:
        /*0060*/ 	.byte	0x04, 0x28
        /*0062*/ 	.short	(.L_31 - .L_30)


	//   ....[0]....
.L_30:
        /*0064*/ 	.word	0x00000060


	//   ....[1]....
        /*0068*/ 	.word	0x00000070


	//   ....[2]....
        /*006c*/ 	.word	0x00000130


	//   ....[3]....
        /*0070*/ 	.word	0x000002d0


	//   ....[4]....
        /*0074*/ 	.word	0x00000780


	//   ....[5]....
        /*0078*/ 	.word	0x000011b0


	//----- nvinfo : EIATTR_REG_RECONFIG
	.align		4
.L_31:
        /*007c*/ 	.byte	0x01, 0x54
	.zero		2


	//----- nvinfo : EIATTR_SYSCALL_OFFSETS
	.align		4
        /*0080*/ 	.byte	0x04, 0x46
        /*0082*/ 	.short	(.L_33 - .L_32)


	//   ....[0]....
.L_32:
        /*0084*/ 	.word	0x00001370


	//----- nvinfo : EIATTR_MBARRIER_INSTR_OFFSETS
	.align		4
.L_33:
        /*0088*/ 	.byte	0x04, 0x39
        /*008a*/ 	.short	(.L_35 - .L_34)


	//   ....[0]....
.L_34:
        /*008c*/ 	.word	0x00000230
        /*0090*/ 	.word	0x000000ff
        /*0094*/ 	.word	0x00000000
        /*0098*/ 	.short	0x0100
        /*009a*/ 	.byte	0x08
	.zero		1


	//   ....[1]....
        /*009c*/ 	.word	0x00000240
        /*00a0*/ 	.word	0x000000ff
        /*00a4*/ 	.word	0x00000020
        /*00a8*/ 	.short	0x0100
        /*00aa*/ 	.byte	0x08
	.zero		1


	//   ....[2]....
        /*00ac*/ 	.word	0x00000250
        /*00b0*/ 	.word	0x000000ff
        /*00b4*/ 	.word	0x00000008
        /*00b8*/ 	.short	0x0100
        /*00ba*/ 	.byte	0x08
	.zero		1


	//   ....[3]....
        /*00bc*/ 	.word	0x00000260
        /*00c0*/ 	.word	0x000000ff
        /*00c4*/ 	.word	0x00000028
        /*00c8*/ 	.short	0x0100
        /*00ca*/ 	.byte	0x08
	.zero		1


	//   ....[4]....
        /*00cc*/ 	.word	0x00000270
        /*00d0*/ 	.word	0x000000ff
        /*00d4*/ 	.word	0x00000010
        /*00d8*/ 	.short	0x0100
        /*00da*/ 	.byte	0x08
	.zero		1


	//   ....[5]....
        /*00dc*/ 	.word	0x00000280
        /*00e0*/ 	.word	0x000000ff
        /*00e4*/ 	.word	0x00000030
        /*00e8*/ 	.short	0x0100
        /*00ea*/ 	.byte	0x08
	.zero		1


	//   ....[6]....
        /*00ec*/ 	.word	0x00000290
        /*00f0*/ 	.word	0x000000ff
        /*00f4*/ 	.word	0x00000018
        /*00f8*/ 	.short	0x0100
        /*00fa*/ 	.byte	0x08
	.zero		1


	//   ....[7]....
        /*00fc*/ 	.word	0x000002a0
        /*0100*/ 	.word	0x000000ff
        /*0104*/ 	.word	0x00000038
        /*0108*/ 	.short	0x0100
        /*010a*/ 	.byte	0x08
	.zero		1


	//   ....[8]....
        /*010c*/ 	.word	0x00000690
        /*0110*/ 	.word	0x000000ff
        /*0114*/ 	.word	0x00000050
        /*0118*/ 	.short	0x0100
        /*011a*/ 	.byte	0x06
	.zero		1


	//   ....[9]....
        /*011c*/ 	.word	0x00000720
        /*0120*/ 	.word	0x000000ff
        /*0124*/ 	.word	0x00000058
        /*0128*/ 	.short	0x0100
        /*012a*/ 	.byte	0x06
	.zero		1


	//   ....[10]....
        /*012c*/ 	.word	0x00001440
        /*0130*/ 	.word	0x00000003
        /*0134*/ 	.word	0x00000000
        /*0138*/ 	.short	0x010a
        /*013a*/ 	.byte	0x3f
	.zero		1


	//   ....[11]....
        /*013c*/ 	.word	0x00001480
        /*0140*/ 	.word	0x00000003
        /*0144*/ 	.word	0x00000000
        /*0148*/ 	.short	0x010a
        /*014a*/ 	.byte	0x3f
	.zero		1


	//   ....[12]....
        /*014c*/ 	.word	0x00001750
        /*0150*/ 	.word	0x00000005
        /*0154*/ 	.word	0x00000000
        /*0158*/ 	.short	0x010a
        /*015a*/ 	.byte	0x3f
	.zero		1


	//   ....[13]....
        /*015c*/ 	.word	0x00001790
        /*0160*/ 	.word	0x00000005
        /*0164*/ 	.word	0x00000000
        /*0168*/ 	.short	0x010a
        /*016a*/ 	.byte	0x3f
	.zero		1


	//   ....[14]....
        /*016c*/ 	.word	0x000018f0
        /*0170*/ 	.word	0x00000005
        /*0174*/ 	.word	0x00000000
        /*0178*/ 	.short	0x0101
        /*017a*/ 	.byte	0x3f
	.zero		1


	//   ....[15]....
        /*017c*/ 	.word	0x00001ad0
        /*0180*/ 	.word	0x00000003
        /*0184*/ 	.word	0x00000000
        /*0188*/ 	.short	0x0101
        /*018a*/ 	.byte	0x3f
	.zero		1


	//   ....[16]....
        /*018c*/ 	.word	0x00005fe0
        /*0190*/ 	.word	0x00000014
        /*0194*/ 	.word	0x00000020
        /*0198*/ 	.short	0x010a
        /*019a*/ 	.byte	0x3f
	.zero		1


	//   ....[17]....
        /*019c*/ 	.word	0x000063a0
        /*01a0*/ 	.word	0x00000005
        /*01a4*/ 	.word	0x00000058
        /*01a8*/ 	.short	0x0101
        /*01aa*/ 	.byte	0x3f
	.zero		1


	//   ....[18]....
        /*01ac*/ 	.word	0x00006ac0
        /*01b0*/ 	.word	0x00000007
        /*01b4*/ 	.word	0x00000000
        /*01b8*/ 	.short	0x010a
        /*01ba*/ 	.byte	0x3f
	.zero		1


	//   ....[19]....
        /*01bc*/ 	.word	0x00006b40
        /*01c0*/ 	.word	0x00000008
        /*01c4*/ 	.word	0x00000000
        /*01c8*/ 	.short	0x010a
        /*01ca*/ 	.byte	0x3f
	.zero		1


	//   ....[20]....
        /*01cc*/ 	.word	0x00006bd0
        /*01d0*/ 	.word	0x0000000b
        /*01d4*/ 	.word	0x00000000
        /*01d8*/ 	.short	0x010a
        /*01da*/ 	.byte	0x3f
	.zero		1


	//   ....[21]....
        /*01dc*/ 	.word	0x00006c60
        /*01e0*/ 	.word	0x00000003
        /*01e4*/ 	.word	0x00000000
        /*01e8*/ 	.short	0x010a
        /*01ea*/ 	.byte	0x3f
	.zero		1


	//   ....[22]....
        /*01ec*/ 	.word	0x00006cc0
        /*01f0*/ 	.word	0x00000003
        /*01f4*/ 	.word	0x00000000
        /*01f8*/ 	.short	0x010a
        /*01fa*/ 	.byte	0x3f
	.zero		1


	//   ....[23]....
        /*01fc*/ 	.word	0x00006d10
        /*0200*/ 	.word	0x00000005
        /*0204*/ 	.word	0x00000000
        /*0208*/ 	.short	0x010a
        /*020a*/ 	.byte	0x3f
	.zero		1


	//   ....[24]....
        /*020c*/ 	.word	0x00006de0
        /*0210*/ 	.word	0x00000014
        /*0214*/ 	.word	0x00000020
        /*0218*/ 	.short	0x010a
        /*021a*/ 	.byte	0x3f
	.zero		1


	//   ....[25]....
        /*021c*/ 	.word	0x00006eb0
        /*0220*/ 	.word	0x00000007
        /*0224*/ 	.word	0x00000000
        /*0228*/ 	.short	0x010a
        /*022a*/ 	.byte	0x3f
	.zero		1


	//   ....[26]....
        /*022c*/ 	.word	0x00006f00
        /*0230*/ 	.word	0x00000008
        /*0234*/ 	.word	0x00000000
        /*0238*/ 	.short	0x010a
        /*023a*/ 	.byte	0x3f
	.zero		1


	//   ....[27]....
        /*023c*/ 	.word	0x00006f50
        /*0240*/ 	.word	0x0000000b
        /*0244*/ 	.word	0x00000000
        /*0248*/ 	.short	0x010a
        /*024a*/ 	.byte	0x3f
	.zero		1


	//----- nvinfo : EIATTR_NUM_MBARRIERS
	.align		4
.L_35:
        /*024c*/ 	.byte	0x03, 0x38
        /*024e*/ 	.short	0x000a


	//----- nvinfo : EIATTR_EXIT_INSTR_OFFSETS
	.align		4
        /*0250*/ 	.byte	0x04, 0x1c
        /*0252*/ 	.short	(.L_37 - .L_36)


	//   ....[0]....
.L_36:
        /*0254*/ 	.word	0x000008e0


	//   ....[1]....
        /*0258*/ 	.word	0x000010f0


	//   ....[2]....
        /*025c*/ 	.word	0x000056f0


	//   ....[3]....
        /*0260*/ 	.word	0x00005c50


	//   ....[4]....
        /*0264*/ 	.word	0x00006cb0


	//----- nvinfo : EIATTR_MAX_THREADS
	.align		4
.L_37:
        /*0268*/ 	.byte	0x04, 0x05
        /*026a*/ 	.short	(.L_39 - .L_38)
.L_38:
        /*026c*/ 	.word	0x00000180
        /*0270*/ 	.word	0x00000001
        /*0274*/ 	.word	0x00000001


	//----- nvinfo : EIATTR_CRS_STACK_SIZE
	.align		4
.L_39:
        /*0278*/ 	.byte	0x04, 0x1e
        /*027a*/ 	.short	(.L_41 - .L_40)
.L_40:
        /*027c*/ 	.word	0x00000000


	//----- nvinfo : EIATTR_CBANK_PARAM_SIZE
	.align		4
.L_41:
        /*0280*/ 	.byte	0x03, 0x19
        /*0282*/ 	.short	0x0470


	//----- nvinfo : EIATTR_PARAM_CBANK
	.align		4
        /*0284*/ 	.byte	0x04, 0x0a
        /*0286*/ 	.short	(.L_43 - .L_42)
	.align		4
.L_42:
        /*0288*/ 	.word	index@(.nv.constant0._ZN7cutlass13device_kernelINS_4gemm6kernel13GemmUniversalIN4cute5tupleIJiiiiEEENS1_10collective13CollectiveMmaINS1_34MainloopSm90TmaGmmaWarpSpecializedILi4ENS5_IJNS4_1CILi1EEENSA_ILi2EEESB_EEENS1_35KernelTmaWarpSpecializedCooperativeEEENS5_IJNSA_ILi128EEESG_NSA_ILi64EEEEEEaNS5_IJlSB_lEEEaSJ_NS4_8TiledMMAINS4_8MMA_AtomIJNS4_4SM904GMMA27MMA_64x128x32_S32S8S8_SS_TNEEEENS4_6LayoutINS5_IJSC_SB_SB_EEENS5_IJSB_NSA_ILi0EEESS_EEEEENS5_IJNS4_10UnderscoreESV_SV_EEEEENS4_23SM90_TMA_LOAD_MULTICASTENS4_14ComposedLayoutINS4_7SwizzleILi2ELi4ELi3EEENS4_18smem_ptr_flag_bitsILi8EEENSQ_INS5_IJNSA_ILi8EEESH_EEENS5_IJSH_SB_EEEEEEEvNS4_8identityENS4_13SM90_TMA_LOADES18_vS19_EENS_8epilogue10collective6detail29Sm90TmaWarpSpecializedAdapterINS1D_15DefaultEpilogueIaSJ_SJ_NS1C_6thread17LinearCombinationIaLi1EiiLNS1H_9ScaleType4KindE0ELNS_15FloatRoundStyleE2EaEENS1_15EpilogueDefaultEEEEEvvEEEEvNT_6ParamsE)
        /*028c*/ 	.short	0x0210
        /*028e*/ 	.short	0x0470


	//----- nvinfo : EIATTR_SW_WAR
	.align		4
.L_43:
        /*0290*/ 	.byte	0x04, 0x36
        /*0292*/ 	.short	(.L_45 - .L_44)
.L_44:
        /*0294*/ 	.word	0x00000008
.L_45:


//--------------------- .nv.callgraph             --------------------------
	.section	.nv.callgraph,"",@"SHT_CUDA_CALLGRAPH"
	.align	4
	.sectionentsize	8
	.align		4
        /*0000*/ 	.word	0x00000000
	.align		4
        /*0004*/ 	.word	0xffffffff
	.align		4
        /*0008*/ 	.word	index@(_ZN7cutlass13device_kernelINS_4gemm6kernel13GemmUniversalIN4cute5tupleIJiiiiEEENS1_10collective13CollectiveMmaINS1_34MainloopSm90TmaGmmaWarpSpecializedILi4ENS5_IJNS4_1CILi1EEENSA_ILi2EEESB_EEENS1_35KernelTmaWarpSpecializedCooperativeEEENS5_IJNSA_ILi128EEESG_NSA_ILi64EEEEEEaNS5_IJlSB_lEEEaSJ_NS4_8TiledMMAINS4_8MMA_AtomIJNS4_4SM904GMMA27MMA_64x128x32_S32S8S8_SS_TNEEEENS4_6LayoutINS5_IJSC_SB_SB_EEENS5_IJSB_NSA_ILi0EEESS_EEEEENS5_IJNS4_10UnderscoreESV_SV_EEEEENS4_23SM90_TMA_LOAD_MULTICASTENS4_14ComposedLayoutINS4_7SwizzleILi2ELi4ELi3EEENS4_18smem_ptr_flag_bitsILi8EEENSQ_INS5_IJNSA_ILi8EEESH_EEENS5_IJSH_SB_EEEEEEEvNS4_8identityENS4_13SM90_TMA_LOADES18_vS19_EENS_8epilogue10collective6detail29Sm90TmaWarpSpecializedAdapterINS1D_15DefaultEpilogueIaSJ_SJ_NS1C_6thread17LinearCombinationIaLi1EiiLNS1H_9ScaleType4KindE0ELNS_15FloatRoundStyleE2EaEENS1_15EpilogueDefaultEEEEEvvEEEEvNT_6ParamsE)
	.align		4
        /*000c*/ 	.word	index@(__assertfail)
	.align		4
        /*0010*/ 	.word	0x00000000
	.align		4
        /*0014*/ 	.word	0xfffffffe
	.align		4
        /*0018*/ 	.word	0x00000000
	.align		4
        /*001c*/ 	.word	0xfffffffd
	.align		4
        /*0020*/ 	.word	0x00000000
	.align		4
        /*0024*/ 	.word	0xfffffffc


//--------------------- .nv.constant4             --------------------------
	.section	.nv.constant4,"a",@progbits
	.align	8
	.align		8
.nv.constant4:
        /*0000*/ 	.dword	__assertfail
	.align		8
        /*0008*/ 	.dword	__unnamed_1
	.align		8
        /*0010*/ 	.dword	_ZN39_INTERNAL_2ccf604a_4_k_cu_b5d0546d_47654cuda3std3__45__cpo5beginE
	.align		8
        /*0018*/ 	.dword	_ZN39_INTERNAL_2ccf604a_4_k_cu_b5d0546d_47654cuda3std3__45__cpo3endE
	.align		8
        /*0020*/ 	.dword	_ZN39_INTERNAL_2ccf604a_4_k_cu_b5d0546d_47654cuda3std3__45__cpo6cbeginE
	.align		8
        /*0028*/ 	.dword	_ZN39_INTERNAL_2ccf604a_4_k_cu_b5d0546d_47654cuda3std3__45__cpo4cendE
	.align		8
        /*0030*/ 	.dword	_ZN39_INTERNAL_2ccf604a_4_k_cu_b5d0546d_47654cuda3std3__441_GLOBAL__N__2ccf604a_4_k_cu_b5d0546d_47656ignoreE
	.align		8
        /*0038*/ 	.dword	_ZN39_INTERNAL_2ccf604a_4_k_cu_b5d0546d_47654cuda3std3__419piecewise_constructE
	.align		8
        /*0040*/ 	.dword	_ZN39_INTERNAL_2ccf604a_4_k_cu_b5d0546d_47654cuda3std3__48in_placeE
	.align		8
        /*0048*/ 	.dword	_ZN39_INTERNAL_2ccf604a_4_k_cu_b5d0546d_47654cuda3std6ranges3__45__cpo4swapE
	.align		8
        /*0050*/ 	.dword	_ZN39_INTERNAL_2ccf604a_4_k_cu_b5d0546d_47654cuda3std6ranges3__45__cpo9iter_moveE
	.align		8
        /*0058*/ 	.dword	_ZN39_INTERNAL_2ccf604a_4_k_cu_b5d0546d_47654cute7productE
	.align		8
        /*0060*/ 	.dword	_ZN39_INTERNAL_2ccf604a_4_k_cu_b5d0546d_47654cute1_E
	.align		8
        /*0068*/ 	.dword	$str$22
	.align		8
        /*0070*/ 	.dword	$str$23


//--------------------- .text._ZN7cutlass13device_kernelINS_4gemm6kernel13GemmUniversalIN4cute5tupleIJiiiiEEENS1_10collective13CollectiveMmaINS1_34MainloopSm90TmaGmmaWarpSpecializedILi4ENS5_IJNS4_1CILi1EEENSA_ILi2EEESB_EEENS1_35KernelTmaWarpSpecializedCooperativeEEENS5_IJNSA_ILi128EEESG_NSA_ILi64EEEEEEaNS5_IJlSB_lEEEaSJ_NS4_8TiledMMAINS4_8MMA_AtomIJNS4_4SM904GMMA27MMA_64x128x32_S32S8S8_SS_TNEEEENS4_6LayoutINS5_IJSC_SB_SB_EEENS5_IJSB_NSA_ILi0EEESS_EEEEENS5_IJNS4_10UnderscoreESV_SV_EEEEENS4_23SM90_TMA_LOAD_MULTICASTENS4_14ComposedLayoutINS4_7SwizzleILi2ELi4ELi3EEENS4_18smem_ptr_flag_bitsILi8EEENSQ_INS5_IJNSA_ILi8EEESH_EEENS5_IJSH_SB_EEEEEEEvNS4_8identityENS4_13SM90_TMA_LOADES18_vS19_EENS_8epilogue10collective6detail29Sm90TmaWarpSpecializedAdapterINS1D_15DefaultEpilogueIaSJ_SJ_NS1C_6thread17LinearCombinationIaLi1EiiLNS1H_9ScaleType4KindE0ELNS_15FloatRoundStyleE2EaEENS1_15EpilogueDefaultEEEEEvvEEEEvNT_6ParamsE --------------------------
	.section	.text._ZN7cutlass13device_kernelINS_4gemm6kernel13GemmUniversalIN4cute5tupleIJiiiiEEENS1_10collective13CollectiveMmaINS1_34MainloopSm90TmaGmmaWarpSpecializedILi4ENS5_IJNS4_1CILi1EEENSA_ILi2EEESB_EEENS1_35KernelTmaWarpSpecializedCooperativeEEENS5_IJNSA_ILi128EEESG_NSA_ILi64EEEEEEaNS5_IJlSB_lEEEaSJ_NS4_8TiledMMAINS4_8MMA_AtomIJNS4_4SM904GMMA27MMA_64x128x32_S32S8S8_SS_TNEEEENS4_6LayoutINS5_IJSC_SB_SB_EEENS5_IJSB_NSA_ILi0EEESS_EEEEENS5_IJNS4_10UnderscoreESV_SV_EEEEENS4_23SM90_TMA_LOAD_MULTICASTENS4_14ComposedLayoutINS4_7SwizzleILi2ELi4ELi3EEENS4_18smem_ptr_flag_bitsILi8EEENSQ_INS5_IJNSA_ILi8EEESH_EEENS5_IJSH_SB_EEEEEEEvNS4_8identityENS4_13SM90_TMA_LOADES18_vS19_EENS_8epilogue10collective6detail29Sm90TmaWarpSpecializedAdapterINS1D_15DefaultEpilogueIaSJ_SJ_NS1C_6thread17LinearCombinationIaLi1EiiLNS1H_9ScaleType4KindE0ELNS_15FloatRoundStyleE2EaEENS1_15EpilogueDefaultEEEEEvvEEEEvNT_6ParamsE,"ax",@progbits
	.align	128
.text._ZN7cutlass13device_kernelINS_4gemm6kernel13GemmUniversalIN4cute5tupleIJiiiiEEENS1_10collective13CollectiveMmaINS1_34MainloopSm90TmaGmmaWarpSpecializedILi4ENS5_IJNS4_1CILi1EEENSA_ILi2EEESB_EEENS1_35KernelTmaWarpSpecializedCooperativeEEENS5_IJNSA_ILi128EEESG_NSA_ILi64EEEEEEaNS5_IJlSB_lEEEaSJ_NS4_8TiledMMAINS4_8MMA_AtomIJNS4_4SM904GMMA27MMA_64x128x32_S32S8S8_SS_TNEEEENS4_6LayoutINS5_IJSC_SB_SB_EEENS5_IJSB_NSA_ILi0EEESS_EEEEENS5_IJNS4_10UnderscoreESV_SV_EEEEENS4_23SM90_TMA_LOAD_MULTICASTENS4_14ComposedLayoutINS4_7SwizzleILi2ELi4ELi3EEENS4_18smem_ptr_flag_bitsILi8EEENSQ_INS5_IJNSA_ILi8EEESH_EEENS5_IJSH_SB_EEEEEEEvNS4_8identityENS4_13SM90_TMA_LOADES18_vS19_EENS_8epilogue10collective6detail29Sm90TmaWarpSpecializedAdapterINS1D_15DefaultEpilogueIaSJ_SJ_NS1C_6thread17LinearCombinationIaLi1EiiLNS1H_9ScaleType4KindE0ELNS_15FloatRoundStyleE2EaEENS1_15EpilogueDefaultEEEEEvvEEEEvNT_6ParamsE:
        .type           _ZN7cutlass13device_kernelINS_4gemm6kernel13GemmUniversalIN4cute5tupleIJiiiiEEENS1_10collective13CollectiveMmaINS1_34MainloopSm90TmaGmmaWarpSpecializedILi4ENS5_IJNS4_1CILi1EEENSA_ILi2EEESB_EEENS1_35KernelTmaWarpSpecializedCooperativeEEENS5_IJNSA_ILi128EEESG_NSA_ILi64EEEEEEaNS5_IJlSB_lEEEaSJ_NS4_8TiledMMAINS4_8MMA_AtomIJNS4_4SM904GMMA27MMA_64x128x32_S32S8S8_SS_TNEEEENS4_6LayoutINS5_IJSC_SB_SB_EEENS5_IJSB_NSA_ILi0EEESS_EEEEENS5_IJNS4_10UnderscoreESV_SV_EEEEENS4_23SM90_TMA_LOAD_MULTICASTENS4_14ComposedLayoutINS4_7SwizzleILi2ELi4ELi3EEENS4_18smem_ptr_flag_bitsILi8EEENSQ_INS5_IJNSA_ILi8EEESH_EEENS5_IJSH_SB_EEEEEEEvNS4_8identityENS4_13SM90_TMA_LOADES18_vS19_EENS_8epilogue10collective6detail29Sm90TmaWarpSpecializedAdapterINS1D_15DefaultEpilogueIaSJ_SJ_NS1C_6thread17LinearCombinationIaLi1EiiLNS1H_9ScaleType4KindE0ELNS_15FloatRoundStyleE2EaEENS1_15EpilogueDefaultEEEEEvvEEEEvNT_6ParamsE,@function
        .size           _ZN7cutlass13device_kernelINS_4gemm6kernel13GemmUniversalIN4cute5tupleIJiiiiEEENS1_10collective13CollectiveMmaINS1_34MainloopSm90TmaGmmaWarpSpecializedILi4ENS5_IJNS4_1CILi1EEENSA_ILi2EEESB_EEENS1_35KernelTmaWarpSpecializedCooperativeEEENS5_IJNSA_ILi128EEESG_NSA_ILi64EEEEEEaNS5_IJlSB_lEEEaSJ_NS4_8TiledMMAINS4_8MMA_AtomIJNS4_4SM904GMMA27MMA_64x128x32_S32S8S8_SS_TNEEEENS4_6LayoutINS5_IJSC_SB_SB_EEENS5_IJSB_NSA_ILi0EEESS_EEEEENS5_IJNS4_10UnderscoreESV_SV_EEEEENS4_23SM90_TMA_LOAD_MULTICASTENS4_14ComposedLayoutINS4_7SwizzleILi2ELi4ELi3EEENS4_18smem_ptr_flag_bitsILi8EEENSQ_INS5_IJNSA_ILi8EEESH_EEENS5_IJSH_SB_EEEEEEEvNS4_8identityENS4_13SM90_TMA_LOADES18_vS19_EENS_8epilogue10collective6detail29Sm90TmaWarpSpecializedAdapterINS1D_15DefaultEpilogueIaSJ_SJ_NS1C_6thread17LinearCombinationIaLi1EiiLNS1H_9ScaleType4KindE0ELNS_15FloatRoundStyleE2EaEENS1_15EpilogueDefaultEEEEEvvEEEEvNT_6ParamsE,(.L_x_201 - _ZN7cutlass13device_kernelINS_4gemm6kernel13GemmUniversalIN4cute5tupleIJiiiiEEENS1_10collective13CollectiveMmaINS1_34MainloopSm90TmaGmmaWarpSpecializedILi4ENS5_IJNS4_1CILi1EEENSA_ILi2EEESB_EEENS1_35KernelTmaWarpSpecializedCooperativeEEENS5_IJNSA_ILi128EEESG_NSA_ILi64EEEEEEaNS5_IJlSB_lEEEaSJ_NS4_8TiledMMAINS4_8MMA_AtomIJNS4_4SM904GMMA27MMA_64x128x32_S32S8S8_SS_TNEEEENS4_6LayoutINS5_IJSC_SB_SB_EEENS5_IJSB_NSA_ILi0EEESS_EEEEENS5_IJNS4_10UnderscoreESV_SV_EEEEENS4_23SM90_TMA_LOAD_MULTICASTENS4_14ComposedLayoutINS4_7SwizzleILi2ELi4ELi3EEENS4_18smem_ptr_flag_bitsILi8EEENSQ_INS5_IJNSA_ILi8EEESH_EEENS5_IJSH_SB_EEEEEEEvNS4_8identityENS4_13SM90_TMA_LOADES18_vS19_EENS_8epilogue10collective6detail29Sm90TmaWarpSpecializedAdapterINS1D_15DefaultEpilogueIaSJ_SJ_NS1C_6thread17LinearCombinationIaLi1EiiLNS1H_9ScaleType4KindE0ELNS_15FloatRoundStyleE2EaEENS1_15EpilogueDefaultEEEEEvvEEEEvNT_6ParamsE)
        .other          _ZN7cutlass13device_kernelINS_4gemm6kernel13GemmUniversalIN4cute5tupleIJiiiiEEENS1_10collective13CollectiveMmaINS1_34MainloopSm90TmaGmmaWarpSpecializedILi4ENS5_IJNS4_1CILi1EEENSA_ILi2EEESB_EEENS1_35KernelTmaWarpSpecializedCooperativeEEENS5_IJNSA_ILi128EEESG_NSA_ILi64EEEEEEaNS5_IJlSB_lEEEaSJ_NS4_8TiledMMAINS4_8MMA_AtomIJNS4_4SM904GMMA27MMA_64x128x32_S32S8S8_SS_TNEEEENS4_6LayoutINS5_IJSC_SB_SB_EEENS5_IJSB_NSA_ILi0EEESS_EEEEENS5_IJNS4_10UnderscoreESV_SV_EEEEENS4_23SM90_TMA_LOAD_MULTICASTENS4_14ComposedLayoutINS4_7SwizzleILi2ELi4ELi3EEENS4_18smem_ptr_flag_bitsILi8EEENSQ_INS5_IJNSA_ILi8EEESH_EEENS5_IJSH_SB_EEEEEEEvNS4_8identityENS4_13SM90_TMA_LOADES18_vS19_EENS_8epilogue10collective6detail29Sm90TmaWarpSpecializedAdapterINS1D_15DefaultEpilogueIaSJ_SJ_NS1C_6thread17LinearCombinationIaLi1EiiLNS1H_9ScaleType4KindE0ELNS_15FloatRoundStyleE2EaEENS1_15EpilogueDefaultEEEEEvvEEEEvNT_6ParamsE,@"STO_CUDA_ENTRY STV_DEFAULT"
_ZN7cutlass13device_kernelINS_4gemm6kernel13GemmUniversalIN4cute5tupleIJiiiiEEENS1_10collective13CollectiveMmaINS1_34MainloopSm90TmaGmmaWarpSpecializedILi4ENS5_IJNS4_1CILi1EEENSA_ILi2EEESB_EEENS1_35KernelTmaWarpSpecializedCooperativeEEENS5_IJNSA_ILi128EEESG_NSA_ILi64EEEEEEaNS5_IJlSB_lEEEaSJ_NS4_8TiledMMAINS4_8MMA_AtomIJNS4_4SM904GMMA27MMA_64x128x32_S32S8S8_SS_TNEEEENS4_6LayoutINS5_IJSC_SB_SB_EEENS5_IJSB_NSA_ILi0EEESS_EEEEENS5_IJNS4_10UnderscoreESV_SV_EEEEENS4_23SM90_TMA_LOAD_MULTICASTENS4_14ComposedLayoutINS4_7SwizzleILi2ELi4ELi3EEENS4_18smem_ptr_flag_bitsILi8EEENSQ_INS5_IJNSA_ILi8EEESH_EEENS5_IJSH_SB_EEEEEEEvNS4_8identityENS4_13SM90_TMA_LOADES18_vS19_EENS_8epilogue10collective6detail29Sm90TmaWarpSpecializedAdapterINS1D_15DefaultEpilogueIaSJ_SJ_NS1C_6thread17LinearCombinationIaLi1EiiLNS1H_9ScaleType4KindE0ELNS_15FloatRoundStyleE2EaEENS1_15EpilogueDefaultEEEEEvvEEEEvNT_6ParamsE:
[----:B------:R-:W0:Y:S01]  /*0000*/  LDC R1, c[0x0][0x28] ;  /* 0x00000a00ff017b82 */ /* 0x000e220000000800 */
[----:B------:R-:W1:Y:S01]  /*0010*/  S2R R18, SR_TID.X ;  /* 0x0000000000127919 */ /* 0x000e620000002100 */
[----:B------:R-:W-:Y:S01]  /*0020*/  ELECT P0, URZ, PT ;  /* 0x00000000003f782f */ /* 0x000fe20003800000 */
[----:B------:R-:W-:Y:S01]  /*0030*/  BSSY B0, `(.L_x_0) ;  /* 0x000000f000007945 */ /* 0x000fe20003800000 */
[--C-:B-1----:R-:W-:Y:S02]  /*0040*/  SHF.R.U32.HI R0, RZ, 0x5, R18.reuse ;  /* 0x00000005ff007819 */ /* 0x102fe40000011612 */
[----:B------:R-:W-:-:S03]  /*0050*/  SHF.R.U32.HI R3, RZ, 0x7, R18 ;  /* 0x00000007ff037819 */ /* 0x000fc60000011612 */
[----:B------:R-:W1:Y:S04]  /*0060*/  SHFL.IDX PT, R2, R0, RZ, 0x1f ;  /* 0x00001fff00027589 */ /* 0x000e6800000e0000 */
[----:B------:R2:W3:Y:S01]  /*0070*/  SHFL.IDX PT, R5, R3, RZ, 0x1f ;  /* 0x00001fff03057589 */ /* 0x0004e200000e0000 */
[----:B-1----:R-:W-:-:S13]  /*0080*/  ISETP.NE.OR P0, PT, R2, RZ, !P0 ;  /* 0x000000ff0200720c */ /* 0x002fda0004705670 */
[----:B0-23--:R-:W-:Y:S05]  /*0090*/  @P0 BRA `(.L_x_1) ;  /* 0x0000000000200947 */ /* 0x00dfea0003800000 */
[----:B------:R-:W-:Y:S02]  /*00a0*/  ULDC.64 UR4, c[0x0][0x198] ;  /* 0x0000660000047ab9 */ /* 0x000fe40000000a00 */
[----:B------:R-:W-:Y:S02]  /*00b0*/  UIADD3 UR6, UP0, UR4, 0xf0, URZ ;  /* 0x000000f004067890 */ /* 0x000fe4000ff1e03f */
[----:B------:R-:W-:Y:S02]  /*00c0*/  UIADD3 UR4, UP1, UR4, 0x1f0, URZ ;  /* 0x000001f004047890 */ /* 0x000fe4000ff3e03f */
[----:B------:R-:W-:Y:S02]  /*00d0*/  UIADD3.X UR7, URZ, UR5, URZ, UP0, !UPT ;  /* 0x000000053f077290 */ /* 0x000fe400087fe43f */
[----:B------:R-:W-:-:S07]  /*00e0*/  UIADD3.X UR5, URZ, UR5, URZ, UP1, !UPT ;  /* 0x000000053f057290 */ /* 0x000fce0008ffe43f */
[----:B------:R0:W-:Y:S02]  /*00f0*/  UTMACCTL.PF [UR6] ;  /* 0x00000000060079b9 */ /* 0x0001e40008040000 */
[----:B------:R0:W-:Y:S02]  /*0100*/  UTMACCTL.PF [UR4] ;  /* 0x00000000040079b9 */ /* 0x0001e40008040000 */
[----:B0-----:R-:W-:Y:S01]  /*0110*/  NOP ;  /* 0x0000000000007918 */ /* 0x001fe20000000000 */
.L_x_1:
[----:B------:R-:W-:Y:S05]  /*0120*/  BSYNC B0 ;  /* 0x0000000000007941 */ /* 0x000fea0003800000 */
.L_x_0:
[----:B------:R-:W0:Y:S02]  /*0130*/  SHFL.IDX PT, R3, R0, RZ, 0x1f ;  /* 0x00001fff00037589 */ /* 0x000e2400000e0000 */
[----:B0-----:R-:W-:-:S13]  /*0140*/  ISETP.NE.AND P0, PT, R3, RZ, PT ;  /* 0x000000ff0300720c */ /* 0x001fda0003f05270 */
[----:B------:R-:W-:Y:S05]  /*0150*/  @P0 BRA `(.L_x_2) ;  /* 0x0000000000580947 */ /* 0x000fea0003800000 */
[----:B------:R-:W0:Y:S01]  /*0160*/  S2UR UR8, SR_CgaCtaId ;  /* 0x00000000000879c3 */ /* 0x000e220000008800 */
[----:B------:R-:W-:Y:S01]  /*0170*/  UMOV UR4, 0x400 ;  /* 0x0000040000047882 */ /* 0x000fe20000000000 */
[----:B------:R-:W-:Y:S01]  /*0180*/  UMOV UR5, 0x1 ;  /* 0x0000000100057882 */ /* 0x000fe20000000000 */
[----:B------:R-:W-:Y:S01]  /*0190*/  UMOV UR6, 0x4 ;  /* 0x0000000400067882 */ /* 0x000fe20000000000 */
[----:B------:R-:W-:Y:S01]  /*01a0*/  ELECT P0, URZ, PT ;  /* 0x00000000003f782f */ /* 0x000fe20003800000 */
[----:B------:R-:W-:-:S04]  /*01b0*/  UIADD3 UR6, -UR6, 0x100000, URZ ;  /* 0x0010000006067890 */ /* 0x000fc8000fffe13f */
[----:B------:R-:W-:Y:S02]  /*01c0*/  USHF.L.U32 UR7, UR6, 0xb, URZ ;  /* 0x0000000b06077899 */ /* 0x000fe4000800063f */
[----:B------:R-:W-:Y:S02]  /*01d0*/  USHF.L.U32 UR6, UR6, 0x1, URZ ;  /* 0x0000000106067899 */ /* 0x000fe4000800063f */
[----:B0-----:R-:W-:Y:S02]  /*01e0*/  ULEA UR8, UR8, UR4, 0x18 ;  /* 0x0000000408087291 */ /* 0x001fe4000f8ec03f */
[----:B------:R-:W-:-:S04]  /*01f0*/  UIADD3 UR4, -UR5, 0x100000, URZ ;  /* 0x0010000005047890 */ /* 0x000fc8000fffe13f */
[----:B------:R-:W-:Y:S02]  /*0200*/  USHF.L.U32 UR5, UR4, 0xb, URZ ;  /* 0x0000000b04057899 */ /* 0x000fe4000800063f */
[----:B------:R-:W-:Y:S01]  /*0210*/  USHF.L.U32 UR4, UR4, 0x1, URZ ;  /* 0x0000000104047899 */ /* 0x000fe2000800063f */
[----:B------:R-:W0:Y:S11]  /*0220*/  FENCE.VIEW.ASYNC.S ;  /* 0x00000000000073c6 */ /* 0x000e360000000000 */
[----:B0-----:R0:W1:Y:S01]  /*0230*/  SYNCS.EXCH.64 URZ, [UR8], UR4 ;  /* 0x00000004083f75b2 */ /* 0x0010620008000100 */
[----:B------:R0:W2:Y:S01]  /*0240*/  SYNCS.EXCH.64 URZ, [UR8+0x20], UR6 ;  /* 0x00002006083f75b2 */ /* 0x0000a20008000100 */
[----:B------:R0:W3:Y:S01]  /*0250*/  SYNCS.EXCH.64 URZ, [UR8+0x8], UR4 ;  /* 0x00000804083f75b2 */ /* 0x0000e20008000100 */
[----:B------:R0:W4:Y:S01]  /*0260*/  SYNCS.EXCH.64 URZ, [UR8+0x28], UR6 ;  /* 0x00002806083f75b2 */ /* 0x0001220008000100 */
[----:B------:R0:W0:Y:S01]  /*0270*/  SYNCS.EXCH.64 URZ, [UR8+0x10], UR4 ;  /* 0x00001004083f75b2 */ /* 0x0000220008000100 */
[----:B------:R0:W0:Y:S01]  /*0280*/  SYNCS.EXCH.64 URZ, [UR8+0x30], UR6 ;  /* 0x00003006083f75b2 */ /* 0x0000220008000100 */
[----:B------:R0:W0:Y:S01]  /*0290*/  SYNCS.EXCH.64 URZ, [UR8+0x18], UR4 ;  /* 0x00001804083f75b2 */ /* 0x0000220008000100 */
[----:B------:R0:W0:Y:S01]  /*02a0*/  SYNCS.EXCH.64 URZ, [UR8+0x38], UR6 ;  /* 0x00003806083f75b2 */ /* 0x0000220008000100 */
[----:B------:R-:W-:Y:S01]  /*02b0*/  NOP ;  /* 0x0000000000007918 */ /* 0x000fe20000000000 */
.L_x_2:
[----:B------:R-:W-:Y:S01]  /*02c0*/  SHF.R.S32.HI R7, RZ, 0x1f, R18 ;  /* 0x0000001fff077819 */ /* 0x000fe20000011412 */
[----:B------:R-:W5:Y:S01]  /*02d0*/  SHFL.IDX PT, R0, R0, RZ, 0x1f ;  /* 0x00001fff00007589 */ /* 0x000f6200000e0000 */
[----:B0-----:R-:W0:Y:S01]  /*02e0*/  S2UR UR8, SR_CTAID.X ;  /* 0x00000000000879c3 */ /* 0x001e220000002500 */
[----:B------:R-:W-:Y:S02]  /*02f0*/  ELECT P0, URZ, PT ;  /* 0x00000000003f782f */ /* 0x000fe40003800000 */
[----:B------:R-:W-:Y:S01]  /*0300*/  LEA.HI R7, R7, R18, RZ, 0x7 ;  /* 0x0000001207077211 */ /* 0x000fe200078f38ff */
[----:B------:R-:W1:Y:S01]  /*0310*/  S2R R4, SR_CTAID.Y ;  /* 0x0000000000047919 */ /* 0x000e620000002600 */
[----:B------:R-:W-:Y:S01]  /*0320*/  ULDC UR4, c[0x0][0x154] ;  /* 0x0000550000047ab9 */ /* 0x000fe20000000800 */
[----:B------:R-:W-:Y:S01]  /*0330*/  NOP ;  /* 0x0000000000007918 */ /* 0x000fe20000000000 */
[----:B------:R-:W-:Y:S01]  /*0340*/  LOP3.LUT R7, R7, 0xffffff80, RZ, 0xc0, !PT ;  /* 0xffffff8007077812 */ /* 0x000fe200078ec0ff */
[----:B------:R-:W-:Y:S01]  /*0350*/  NOP ;  /* 0x0000000000007918 */ /* 0x000fe20000000000 */
[----:B------:R-:W2:Y:S03]  /*0360*/  LDC R12, c[0x0][0x140] ;  /* 0x00005000ff0c7b82 */ /* 0x000ea60000000800 */
[----:B------:R-:W-:-:S05]  /*0370*/  IMAD.IADD R7, R18, 0x1, -R7 ;  /* 0x0000000112077824 */ /* 0x000fca00078e0a07 */
[----:B------:R-:W-:Y:S02]  /*0380*/  SHF.R.S32.HI R6, RZ, 0x1f, R7 ;  /* 0x0000001fff067819 */ /* 0x000fe40000011407 */
[----:B------:R-:W-:Y:S02]  /*0390*/  LOP3.LUT P2, RZ, R7, 0x7, RZ, 0xc0, !PT ;  /* 0x0000000707ff7812 */ /* 0x000fe4000784c0ff */
[----:B------:R-:W-:Y:S02]  /*03a0*/  LEA.HI R6, R6, R7, RZ, 0x3 ;  /* 0x0000000706067211 */ /* 0x000fe400078f18ff */
[----:B-----5:R-:W-:Y:S02]  /*03b0*/  ISETP.NE.OR P0, PT, R0, RZ, !P0 ;  /* 0x000000ff0000720c */ /* 0x020fe40004705670 */
[--C-:B------:R-:W-:Y:S02]  /*03c0*/  SHF.R.S32.HI R0, RZ, 0x3, R6.reuse ;  /* 0x00000003ff007819 */ /* 0x100fe40000011406 */
[----:B------:R-:W-:-:S02]  /*03d0*/  SHF.R.S32.HI R9, RZ, 0x1f, R6 ;  /* 0x0000001fff097819 */ /* 0x000fc40000011406 */
[----:B------:R-:W-:Y:S02]  /*03e0*/  SHF.R.S32.HI R6, RZ, 0x1f, R3 ;  /* 0x0000001fff067819 */ /* 0x000fe40000011403 */
[----:B------:R-:W-:Y:S02]  /*03f0*/  LEA.HI R9, R9, R0, RZ, 0x2 ;  /* 0x0000000009097211 */ /* 0x000fe400078f10ff */
[----:B------:R-:W-:Y:S02]  /*0400*/  LEA.HI R6, R6, R3, RZ, 0x2 ;  /* 0x0000000306067211 */ /* 0x000fe400078f10ff */
[----:B-1----:R-:W-:Y:S01]  /*0410*/  I2FP.F32.U32 R8, R4 ;  /* 0x0000000400087245 */ /* 0x002fe20000201000 */
[----:B------:R-:W-:Y:S01]  /*0420*/  VOTEU.ALL UP0, P0 ;  /* 0x00000000003f7886 */ /* 0x000fe20000000000 */
[----:B------:R-:W-:Y:S01]  /*0430*/  LOP3.LUT R6, R6, 0x3ffffffc, RZ, 0xc0, !PT ;  /* 0x3ffffffc06067812 */ /* 0x000fe200078ec0ff */
[----:B------:R-:W-:Y:S01]  /*0440*/  VOTEU.ALL UP1, P0 ;  /* 0x00000000003f7886 */ /* 0x000fe20000020000 */
[----:B------:R-:W-:Y:S01]  /*0450*/  LOP3.LUT R9, R9, 0xfffffffc, RZ, 0xc0, !PT ;  /* 0xfffffffc09097812 */ /* 0x000fe200078ec0ff */
[----:B------:R-:W-:Y:S01]  /*0460*/  FMUL R10, R8, UR4 ;  /* 0x00000004080a7c20 */ /* 0x000fe20008400000 */
[----:B------:R-:W1:Y:S01]  /*0470*/  @!UP0 S2UR UR7, SR_CgaCtaId ;  /* 0x00000000000789c3 */ /* 0x000e620000008800 */
[----:B------:R-:W-:Y:S01]  /*0480*/  IMAD.IADD R11, R3, 0x1, -R6 ;  /* 0x00000001030b7824 */ /* 0x000fe200078e0a06 */
[----:B0-----:R-:W-:Y:S01]  /*0490*/  I2FP.F32.U32 R6, UR8 ;  /* 0x0000000800067c45 */ /* 0x001fe20008201000 */
[----:B------:R-:W-:Y:S01]  /*04a0*/  IMAD.IADD R0, R0, 0x1, -R9 ;  /* 0x0000000100007824 */ /* 0x000fe200078e0a09 */
[----:B------:R-:W-:Y:S01]  /*04b0*/  ULDC UR4, c[0x0][0x150] ;  /* 0x0000540000047ab9 */ /* 0x000fe20000000800 */
[----:B------:R-:W0:Y:S01]  /*04c0*/  F2I.U32.TRUNC.NTZ R10, R10 ;  /* 0x0000000a000a7305 */ /* 0x000e22000020f000 */
[----:B------:R-:W-:Y:S01]  /*04d0*/  SHF.R.S32.HI R3, RZ, 0x1f, R2 ;  /* 0x0000001fff037819 */ /* 0x000fe20000011402 */
[----:B------:R-:W-:Y:S01]  /*04e0*/  FMUL R6, R6, UR4 ;  /* 0x0000000406067c20 */ /* 0x000fe20008400000 */
[----:B------:R-:W5:Y:S01]  /*04f0*/  LDC R9, c[0x0][0x148] ;  /* 0x00005200ff097b82 */ /* 0x000f620000000800 */
[----:B------:R-:W-:Y:S01]  /*0500*/  IMAD R11, R11, 0x4, R0 ;  /* 0x000000040b0b7824 */ /* 0x000fe200078e0200 */
[----:B------:R-:W-:Y:S01]  /*0510*/  LEA.HI R3, R3, R2, RZ, 0x2 ;  /* 0x0000000203037211 */ /* 0x000fe200078f10ff */
[----:B------:R-:W-:Y:S01]  /*0520*/  UMOV UR4, 0x20 ;  /* 0x0000002000047882 */ /* 0x000fe20000000000 */
[----:B------:R-:W-:Y:S01]  /*0530*/  @!UP0 UMOV UR6, 0x400 ;  /* 0x0000040000068882 */ /* 0x000fe20000000000 */
[----:B------:R-:W3:Y:S01]  /*0540*/  F2I.U32.TRUNC.NTZ R6, R6 ;  /* 0x0000000600067305 */ /* 0x000ee2000020f000 */
[----:B------:R-:W-:Y:S01]  /*0550*/  LOP3.LUT R3, R3, 0xfffffffc, RZ, 0xc0, !PT ;  /* 0xfffffffc03037812 */ /* 0x000fe200078ec0ff */
[----:B------:R-:W-:Y:S01]  /*0560*/  IMAD.SHL.U32 R22, R11, 0x4, RZ ;  /* 0x000000040b167824 */ /* 0x000fe200078e00ff */
[----:B------:R-:W4:Y:S01]  /*0570*/  LDC R8, c[0x0][0x144] ;  /* 0x00005100ff087b82 */ /* 0x000f220000000800 */
[----:B------:R-:W-:-:S04]  /*0580*/  @!UP0 UIADD3 UR4, -UR4, 0x100000, URZ ;  /* 0x0010000004048890 */ /* 0x000fc8000fffe13f */
[----:B------:R-:W-:Y:S02]  /*0590*/  @!UP0 USHF.L.U32 UR5, UR4, 0xb, URZ ;  /* 0x0000000b04058899 */ /* 0x000fe4000800063f */
[----:B------:R-:W-:Y:S01]  /*05a0*/  @!UP0 USHF.L.U32 UR4, UR4, 0x1, URZ ;  /* 0x0000000104048899 */ /* 0x000fe2000800063f */
[----:B--2---:R-:W-:Y:S01]  /*05b0*/  ISETP.EQ.U32.AND P3, PT, R12, 0x1, PT ;  /* 0x000000010c00780c */ /* 0x004fe20003f62070 */
[----:B------:R-:W-:Y:S01]  /*05c0*/  IMAD.IADD R0, R2, 0x1, -R3 ;  /* 0x0000000102007824 */ /* 0x000fe200078e0a03 */
[----:B------:R-:W-:Y:S01]  /*05d0*/  LOP3.LUT R22, R11, 0xc, R22, 0x78, !PT ;  /* 0x0000000c0b167812 */ /* 0x000fe200078e7816 */
[----:B0-----:R-:W-:Y:S01]  /*05e0*/  IMAD.MOV R14, RZ, RZ, -R10 ;  /* 0x000000ffff0e7224 */ /* 0x001fe200078e0a0a */
[----:B-1----:R-:W-:Y:S02]  /*05f0*/  @!UP0 ULEA UR6, UR7, UR6, 0x18 ;  /* 0x0000000607068291 */ /* 0x002fe4000f8ec03f */
[----:B------:R-:W-:Y:S01]  /*0600*/  ISETP.NE.AND P1, PT, R0, 0x3, PT ;  /* 0x000000030000780c */ /* 0x000fe20003f25270 */
[----:B------:R-:W-:Y:S01]  /*0610*/  VOTEU.ALL UP0, P0 ;  /* 0x00000000003f7886 */ /* 0x000fe20000000000 */
[----:B------:R-:W-:Y:S01]  /*0620*/  ISETP.LT.U32.AND P0, PT, R22, 0x2, !P2 ;  /* 0x000000021600780c */ /* 0x000fe20005701070 */
[----:B---3--:R-:W-:Y:S01]  /*0630*/  IMAD.MOV R3, RZ, RZ, -R6 ;  /* 0x000000ffff037224 */ /* 0x008fe200078e0a06 */
[----:B------:R-:W-:-:S02]  /*0640*/  ISETP.EQ.OR P1, PT, R0, RZ, !P1 ;  /* 0x000000ff0000720c */ /* 0x000fc40004f22670 */
[----:B------:R-:W-:Y:S01]  /*0650*/  ISETP.NE.AND P2, PT, R5, RZ, PT ;  /* 0x000000ff0500720c */ /* 0x000fe20003f45270 */
[----:B-----5:R-:W-:Y:S01]  /*0660*/  IMAD R7, R9, R14, R4 ;  /* 0x0000000e09077224 */ /* 0x020fe200078e0204 */
[----:B------:R-:W-:Y:S01]  /*0670*/  ISETP.EQ.AND P1, PT, R5, RZ, P1 ;  /* 0x000000ff0500720c */ /* 0x000fe20000f22270 */
[----:B------:R-:W0:Y:S02]  /*0680*/  FENCE.VIEW.ASYNC.S ;  /* 0x00000000000073c6 */ /* 0x000e240000000000 */
[----:B0-----:R0:W1:Y:S01]  /*0690*/  @!UP0 SYNCS.EXCH.64 URZ, [UR6+0x50], UR4 ;  /* 0x00005004063f85b2 */ /* 0x0010620008000100 */
[----:B------:R-:W-:Y:S02]  /*06a0*/  ISETP.NE.AND P4, PT, R7, R22, PT ;  /* 0x000000160700720c */ /* 0x000fe40003f85270 */
[----:B------:R-:W-:Y:S01]  /*06b0*/  SEL R19, RZ, 0x1, !P1 ;  /* 0x00000001ff137807 */ /* 0x000fe20004800000 */
[----:B----4-:R-:W-:Y:S02]  /*06c0*/  IMAD R3, R8, R3, UR8 ;  /* 0x0000000808037e24 */ /* 0x010fe4000f8e0203 */
[----:B------:R-:W-:-:S03]  /*06d0*/  VIADD R8, R5, 0xffffffff ;  /* 0xffffffff05087836 */ /* 0x000fc60000000000 */
[----:B------:R-:W-:Y:S02]  /*06e0*/  ISETP.EQ.OR P4, PT, R3, RZ, !P4 ;  /* 0x000000ff0300720c */ /* 0x000fe40006782670 */
[----:B------:R-:W-:Y:S02]  /*06f0*/  ISETP.GE.U32.AND P5, PT, R8, 0x2, PT ;  /* 0x000000020800780c */ /* 0x000fe40003fa6070 */
[----:B------:R-:W-:Y:S02]  /*0700*/  PLOP3.LUT P0, PT, P0, P4, PT, 0x80, 0x0 ;  /* 0x000000000000781c */ /* 0x000fe40000709070 */
[----:B------:R-:W-:Y:S01]  /*0710*/  SEL R19, R19, 0x2, P5 ;  /* 0x0000000213137807 */ /* 0x000fe20002800000 */
[----:B------:R0:W2:Y:S01]  /*0720*/  @!UP1 SYNCS.EXCH.64 URZ, [UR6+0x58], UR4 ;  /* 0x00005804063f95b2 */ /* 0x0000a20008000100 */
[----:B------:R-:W-:Y:S01]  /*0730*/  P2R R91, PR, RZ, 0x1 ;  /* 0x00000001ff5b7803 */ /* 0x000fe20000000000 */
[----:B------:R-:W-:Y:S01]  /*0740*/  NOP ;  /* 0x0000000000007918 */ /* 0x000fe20000000000 */
[----:B------:R-:W-:Y:S07]  /*0750*/  @!P3 BRA `(.L_x_3) ;  /* 0x000000000008b947 */ /* 0x000fee0003800000 */
[----:B-12---:R-:W-:Y:S01]  /*0760*/  UCGABAR_ARV ;  /* 0x00000000000079c7 */ /* 0x006fe20008000000 */
[----:B------:R-:W-:Y:S05]  /*0770*/  BRA `(.L_x_4) ;  /* 0x0000000000047947 */ /* 0x000fea0003800000 */
.L_x_3:
[----:B-12---:R-:W-:Y:S01]  /*0780*/  NOP ;  /* 0x0000000000007918 */ /* 0x006fe20000000000 */
.L_x_4:
[----:B------:R-:W1:Y:S01]  /*0790*/  LDC R2, c[0x0][0x65c] ;  /* 0x00019700ff027b82 */ /* 0x000e620000000800 */
[----:B------:R-:W-:Y:S02]  /*07a0*/  IMAD.U32 R6, RZ, RZ, UR8 ;  /* 0x00000008ff067e24 */ /* 0x000fe4000f8e00ff */
[----:B------:R-:W-:Y:S01]  /*07b0*/  IMAD.MOV.U32 R7, RZ, RZ, RZ ;  /* 0x000000ffff077224 */ /* 0x000fe200078e00ff */
[----:B-1----:R-:W-:-:S04]  /*07c0*/  ISETP.NE.AND P1, PT, R2, 0x1, PT ;  /* 0x000000010200780c */ /* 0x002fc80003f25270 */
[----:B------:R-:W-:-:S09]  /*07d0*/  P2R R5, PR, RZ, 0x2 ;  /* 0x00000002ff057803 */ /* 0x000fd20000000000 */
[----:B------:R-:W1:Y:S01]  /*07e0*/  @P1 LDC R17, c[0x0][0x10] ;  /* 0x00000400ff111b82 */ /* 0x000e620000000800 */
[----:B------:R-:W-:Y:S02]  /*07f0*/  @P1 IMAD.MOV.U32 R5, RZ, RZ, RZ ;  /* 0x000000ffff051224 */ /* 0x000fe400078e00ff */
[----:B------:R-:W-:-:S05]  /*0800*/  @P1 IMAD.MOV.U32 R13, RZ, RZ, RZ ;  /* 0x000000ffff0d1224 */ /* 0x000fca00078e00ff */
[----:B------:R-:W2:Y:S01]  /*0810*/  @!P1 LDC R11, c[0x0][0xc] ;  /* 0x00000300ff0b9b82 */ /* 0x000ea20000000800 */
[----:B-1----:R-:W-:-:S04]  /*0820*/  @P1 IMAD.WIDE.U32 R16, R17, UR8, R4 ;  /* 0x0000000811101c25 */ /* 0x002fc8000f8e0004 */
[----:B------:R-:W-:Y:S02]  /*0830*/  @P1 IMAD.IADD R17, R17, 0x1, R13 ;  /* 0x0000000111111824 */ /* 0x000fe400078e020d */
[----:B--2---:R-:W-:-:S04]  /*0840*/  @!P1 IMAD.WIDE.U32 R6, R4, R11, R6 ;  /* 0x0000000b04069225 */ /* 0x004fc800078e0006 */
[----:B------:R-:W-:Y:S02]  /*0850*/  @!P1 IMAD.MOV.U32 R16, RZ, RZ, R6 ;  /* 0x000000ffff109224 */ /* 0x000fe400078e0006 */
[----:B------:R-:W-:Y:S01]  /*0860*/  @!P1 IMAD.MOV.U32 R17, RZ, RZ, R7 ;  /* 0x000000ffff119224 */ /* 0x000fe200078e0007 */
[----:B------:R-:W-:Y:S06]  /*0870*/  @!P3 BRA `(.L_x_5) ;  /* 0x00000000000cb947 */ /* 0x000fec0003800000 */
[----:B------:R-:W-:Y:S01]  /*0880*/  UCGABAR_WAIT ;  /* 0x0000000000007dc7 */ /* 0x000fe20008000000 */
[----:B------:R-:W-:Y:S01]  /*0890*/  CCTL.IVALL ;  /* 0x00000000ff00798f */ /* 0x000fe20002000000 */
[----:B------:R-:W-:Y:S05]  /*08a0*/  BRA `(.L_x_6) ;  /* 0x0000000000047947 */ /* 0x000fea0003800000 */
.L_x_5:
[----:B------:R-:W-:Y:S06]  /*08b0*/  BAR.SYNC.DEFER_BLOCKING 0x0 ;  /* 0x0000000000007b1d */ /* 0x000fec0000010000 */
.L_x_6:
[----:B------:R-:W-:Y:S05]  /*08c0*/  @!P2 BRA `(.L_x_7) ;  /* 0x0000004c008ca947 */ /* 0x000fea0003800000 */
[----:B------:R-:W-:-:S13]  /*08d0*/  ISETP.GT.U32.AND P0, PT, R8, 0x1, PT ;  /* 0x000000010800780c */ /* 0x000fda0003f04070 */
[----:B0-----:R-:W-:Y:S05]  /*08e0*/  @P0 EXIT ;  /* 0x000000000000094d */ /* 0x001fea0003800000 */
[----:B------:R-:W-:Y:S01]  /*08f0*/  ULDC.64 UR4, c[0x0][0x650] ;  /* 0x0001940000047ab9 */ /* 0x000fe20000000a00 */
[----:B------:R-:W-:Y:S01]  /*0900*/  PRMT R0, RZ, 0x7610, R0 ;  /* 0x00007610ff007816 */ /* 0x000fe20000000000 */
[----:B------:R-:W-:Y:S01]  /*0910*/  IMAD.MOV.U32 R92, RZ, RZ, -0x1 ;  /* 0xffffffffff5c7424 */ /* 0x000fe200078e00ff */
[----:B------:R-:W-:Y:S01]  /*0920*/  ISETP.GE.U32.AND P0, PT, R16, UR4, PT ;  /* 0x0000000410007c0c */ /* 0x000fe2000bf06070 */
[----:B------:R-:W-:Y:S02]  /*0930*/  IMAD.MOV.U32 R93, RZ, RZ, -0x1 ;  /* 0xffffffffff5d7424 */ /* 0x000fe400078e00ff */
[----:B------:R-:W-:Y:S01]  /*0940*/  IMAD.MOV.U32 R90, RZ, RZ, -0x1 ;  /* 0xffffffffff5a7424 */ /* 0x000fe200078e00ff */
[----:B------:R-:W-:-:S13]  /*0950*/  ISETP.GE.U32.AND.EX P0, PT, R17, UR5, PT, P0 ;  /* 0x0000000511007c0c */ /* 0x000fda000bf06100 */
[----:B------:R-:W-:Y:S05]  /*0960*/  @P0 BRA `(.L_x_8) ;  /* 0x0000000400280947 */ /* 0x000fea0003800000 */
[----:B------:R-:W0:Y:S01]  /*0970*/  LDC.64 R20, c[0x0][0x628] ;  /* 0x00018a00ff147b82 */ /* 0x000e220000000a00 */
[----:B------:R-:W-:Y:S02]  /*0980*/  IMAD.MOV.U32 R6, RZ, RZ, R16 ;  /* 0x000000ffff067224 */ /* 0x000fe400078e0010 */
[----:B------:R-:W-:-:S05]  /*0990*/  IMAD.MOV.U32 R7, RZ, RZ, R17 ;  /* 0x000000ffff077224 */ /* 0x000fca00078e0011 */
[----:B------:R-:W1:Y:S08]  /*09a0*/  LDC R0, c[0x0][0x630] ;  /* 0x00018c00ff007b82 */ /* 0x000e700000000800 */
[----:B------:R-:W2:Y:S01]  /*09b0*/  LDC.64 R24, c[0x0][0x620] ;  /* 0x00018800ff187b82 */ /* 0x000ea20000000a00 */
[----:B0-----:R-:W-:-:S04]  /*09c0*/  ISETP.NE.U32.AND P0, PT, R20, RZ, PT ;  /* 0x000000ff1400720c */ /* 0x001fc80003f05070 */
[----:B------:R-:W-:-:S13]  /*09d0*/  ISETP.NE.AND.EX P0, PT, R21, RZ, PT, P0 ;  /* 0x000000ff1500720c */ /* 0x000fda0003f05300 */
[----:B-12---:R-:W-:Y:S05]  /*09e0*/  @!P0 BRA `(.L_x_9) ;  /* 0x0000000000288947 */ /* 0x006fea0003800000 */
[----:B------:R-:W0:Y:S02]  /*09f0*/  LDC R13, c[0x0][0x634] ;  /* 0x00018d00ff0d7b82 */ /* 0x000e240000000800 */
[----:B0-----:R-:W-:-:S05]  /*0a00*/  IADD3 R13, P0, R16, R13, RZ ;  /* 0x0000000d100d7210 */ /* 0x001fca0007f1e0ff */
[----:B------:R-:W-:-:S04]  /*0a10*/  IMAD.X R15, RZ, RZ, R17, P0 ;  /* 0x000000ffff0f7224 */ /* 0x000fc800000e0611 */
[----:B------:R-:W-:-:S04]  /*0a20*/  IMAD.WIDE.U32 R6, R15, R20, RZ ;  /* 0x000000140f067225 */ /* 0x000fc800078e00ff */
[----:B------:R-:W-:-:S04]  /*0a30*/  IMAD.WIDE.U32 R10, P0, R13, R21, R6 ;  /* 0x000000150d0a7225 */ /* 0x000fc80007800006 */
[----:B------:R-:W-:-:S04]  /*0a40*/  IMAD.WIDE.U32 R6, R13, R20, RZ ;  /* 0x000000140d067225 */ /* 0x000fc800078e00ff */
[----:B------:R-:W-:Y:S01]  /*0a50*/  IMAD.X R13, RZ, RZ, RZ, P0 ;  /* 0x000000ffff0d7224 */ /* 0x000fe200000e06ff */
[----:B------:R-:W-:Y:S01]  /*0a60*/  IADD3 RZ, P0, R7, R10, RZ ;  /* 0x0000000a07ff7210 */ /* 0x000fe20007f1e0ff */
[----:B------:R-:W-:-:S04]  /*0a70*/  IMAD.MOV.U32 R12, RZ, RZ, R11 ;  /* 0x000000ffff0c7224 */ /* 0x000fc800078e000b */
[----:B------:R-:W-:-:S08]  /*0a80*/  IMAD.WIDE.U32.X R6, R15, R21, R12, P0 ;  /* 0x000000150f067225 */ /* 0x000fd000000e040c */
.L_x_9:
[----:B------:R-:W0:Y:S01]  /*0a90*/  LDC.64 R20, c[0x0][0x640] ;  /* 0x00019000ff147b82 */ /* 0x000e220000000a00 */
[--C-:B------:R-:W-:Y:S01]  /*0aa0*/  SHF.R.U64 R90, R6, R0, R7.reuse ;  /* 0x00000000065a7219 */ /* 0x100fe20000001207 */
[----:B------:R-:W-:Y:S01]  /*0ab0*/  IMAD R28, R9, R14, R4 ;  /* 0x0000000e091c7224 */ /* 0x000fe200078e0204 */
[----:B------:R-:W-:Y:S02]  /*0ac0*/  SHF.R.U32.HI R0, RZ, R0, R7 ;  /* 0x00000000ff007219 */ /* 0x000fe40000011607 */
[----:B------:R-:W-:-:S03]  /*0ad0*/  IADD3 R5, P0, RZ, -R90, RZ ;  /* 0x8000005aff057210 */ /* 0x000fc60007f1e0ff */
[----:B------:R-:W1:Y:S02]  /*0ae0*/  LDC R8, c[0x0][0x618] ;  /* 0x00018600ff087b82 */ /* 0x000e640000000800 */
[----:B------:R-:W-:-:S04]  /*0af0*/  IMAD.X R7, RZ, RZ, ~R0, P0 ;  /* 0x000000ffff077224 */ /* 0x000fc800000e0e00 */
[-C--:B------:R-:W-:Y:S02]  /*0b00*/  IMAD R0, R7, R24.reuse, RZ ;  /* 0x0000001807007224 */ /* 0x080fe400078e02ff */
[----:B------:R-:W2:Y:S01]  /*0b10*/  LDC R11, c[0x0][0x608] ;  /* 0x00018200ff0b7b82 */ /* 0x000ea20000000800 */
[----:B------:R-:W-:-:S04]  /*0b20*/  IMAD.WIDE.U32 R6, R5, R24, R16 ;  /* 0x0000001805067225 */ /* 0x000fc800078e0010 */
[----:B------:R-:W-:Y:S02]  /*0b30*/  IMAD R5, R5, R25, R0 ;  /* 0x0000001905057224 */ /* 0x000fe400078e0200 */
[----:B------:R-:W-:Y:S01]  /*0b40*/  IMAD.MOV.U32 R25, RZ, RZ, 0x1 ;  /* 0x00000001ff197424 */ /* 0x000fe200078e00ff */
[----:B------:R-:W3:Y:S01]  /*0b50*/  LDC R12, c[0x0][0x658] ;  /* 0x00019600ff0c7b82 */ /* 0x000ee20000000800 */
[----:B0-----:R-:W-:Y:S01]  /*0b60*/  ISETP.NE.U32.AND P0, PT, R20, RZ, PT ;  /* 0x000000ff1400720c */ /* 0x001fe20003f05070 */
[----:B------:R-:W-:Y:S02]  /*0b70*/  IMAD.IADD R5, R7, 0x1, R5 ;  /* 0x0000000107057824 */ /* 0x000fe400078e0205 */
[----:B------:R-:W-:Y:S01]  /*0b80*/  IMAD.MOV.U32 R7, RZ, RZ, -0x1 ;  /* 0xffffffffff077424 */ /* 0x000fe200078e00ff */
[----:B------:R-:W-:-:S03]  /*0b90*/  ISETP.NE.AND.EX P0, PT, R21, RZ, PT, P0 ;  /* 0x000000ff1500720c */ /* 0x000fc60003f05300 */
[----:B------:R-:W0:Y:S01]  /*0ba0*/  LDC R15, c[0x0][0x600] ;  /* 0x00018000ff0f7b82 */ /* 0x000e220000000800 */
[-CC-:B-1----:R-:W-:Y:S02]  /*0bb0*/  SHF.R.U64 R13, R6, R8.reuse, R5.reuse ;  /* 0x00000008060d7219 */ /* 0x182fe40000001205 */
[----:B------:R-:W-:-:S05]  /*0bc0*/  SHF.R.U32.HI R0, RZ, R8, R5 ;  /* 0x00000008ff007219 */ /* 0x000fca0000011605 */
[----:B------:R-:W1:Y:S01]  /*0bd0*/  LDC R23, c[0x0][0x648] ;  /* 0x00019200ff177b82 */ /* 0x000e620000000800 */
[-CC-:B--2---:R-:W-:Y:S02]  /*0be0*/  SHF.R.U64 R27, R13, R11.reuse, R0.reuse ;  /* 0x0000000b0d1b7219 */ /* 0x184fe40000001200 */
[----:B------:R-:W-:-:S05]  /*0bf0*/  SHF.R.U32.HI R5, RZ, R11, R0 ;  /* 0x0000000bff057219 */ /* 0x000fca0000011600 */
[----:B------:R-:W2:Y:S01]  /*0c00*/  LDC R24, c[0x0][0x638] ;  /* 0x00018e00ff187b82 */ /* 0x000ea20000000800 */
[-CC-:B---3--:R-:W-:Y:S02]  /*0c10*/  SHF.R.U64 R14, R27, R12.reuse, R5.reuse ;  /* 0x0000000c1b0e7219 */ /* 0x188fe40000001205 */
[-C--:B------:R-:W-:Y:S02]  /*0c20*/  SHF.L.U32 R0, R7, R12.reuse, RZ ;  /* 0x0000000c07007219 */ /* 0x080fe400000006ff */
[----:B------:R-:W-:Y:S01]  /*0c30*/  SHF.R.U32.HI R5, RZ, R12, R5 ;  /* 0x0000000cff057219 */ /* 0x000fe20000011605 */
[----:B------:R-:W-:Y:S01]  /*0c40*/  IMAD.MOV.U32 R4, RZ, RZ, R14 ;  /* 0x000000ffff047224 */ /* 0x000fe200078e000e */
[----:B------:R-:W-:Y:S01]  /*0c50*/  LOP3.LUT R10, RZ, R0, RZ, 0x33, !PT ;  /* 0x00000000ff0a7212 */ /* 0x000fe200078e33ff */
[----:B------:R-:W3:Y:S01]  /*0c60*/  LDC R26, c[0x0][0x610] ;  /* 0x00018400ff1a7b82 */ /* 0x000ee20000000800 */
[----:B------:R-:W-:Y:S05]  /*0c70*/  @!P0 BRA `(.L_x_10) ;  /* 0x0000000000288947 */ /* 0x000fea0003800000 */
[----:B------:R-:W4:Y:S02]  /*0c80*/  LDC R9, c[0x0][0x64c] ;  /* 0x00019300ff097b82 */ /* 0x000f240000000800 */
[----:B----4-:R-:W-:-:S05]  /*0c90*/  IADD3 R9, P0, R14, R9, RZ ;  /* 0x000000090e097210 */ /* 0x010fca0007f1e0ff */
        /* <DEDUP_REMOVED lines=8> */
.L_x_10:
[----:B-1----:R-:W-:Y:S01]  /*0d20*/  SHF.R.U64 R4, R4, R23, R5 ;  /* 0x0000001704047219 */ /* 0x002fe20000001205 */
[----:B0-----:R-:W-:Y:S01]  /*0d30*/  VIADD R6, R15, 0xffffffff ;  /* 0xffffffff0f067836 */ /* 0x001fe20000000000 */
[----:B------:R-:W-:Y:S02]  /*0d40*/  SHF.L.U32 R0, R25, R12, RZ ;  /* 0x0000000c19007219 */ /* 0x000fe400000006ff */
[----:B------:R-:W-:Y:S01]  /*0d50*/  LOP3.LUT R5, R27, R10, RZ, 0xc0, !PT ;  /* 0x0000000a1b057212 */ /* 0x000fe200078ec0ff */
[----:B------:R-:W-:Y:S01]  /*0d60*/  IMAD.MOV R7, RZ, RZ, -R4 ;  /* 0x000000ffff077224 */ /* 0x000fe200078e0a04 */
[----:B------:R-:W-:Y:S02]  /*0d70*/  SEL R3, R3, R28, !P1 ;  /* 0x0000001c03037207 */ /* 0x000fe40004800000 */
[----:B------:R-:W-:Y:S01]  /*0d80*/  LOP3.LUT R6, R13, R6, RZ, 0xc0, !PT ;  /* 0x000000060d067212 */ /* 0x000fe200078ec0ff */
[----:B------:R-:W-:Y:S02]  /*0d90*/  IMAD R4, R0, R4, R5 ;  /* 0x0000000400047224 */ /* 0x000fe400078e0205 */
[----:B--2---:R-:W-:-:S02]  /*0da0*/  IMAD R0, R7, R24, R14 ;  /* 0x0000001807007224 */ /* 0x004fc400078e020e */
[----:B---3--:R-:W-:Y:S02]  /*0db0*/  IMAD R3, R4, R26, R3 ;  /* 0x0000001a04037224 */ /* 0x008fe400078e0203 */
[----:B------:R-:W-:Y:S02]  /*0dc0*/  IMAD R92, R0, R15, R6 ;  /* 0x0000000f005c7224 */ /* 0x000fe400078e0206 */
[----:B------:R-:W-:-:S03]  /*0dd0*/  IMAD.MOV.U32 R4, RZ, RZ, 0x1 ;  /* 0x00000001ff047424 */ /* 0x000fc600078e00ff */
[----:B------:R-:W-:Y:S02]  /*0de0*/  SEL R93, R92, R3, !P1 ;  /* 0x000000035c5d7207 */ /* 0x000fe40004800000 */
[----:B------:R-:W-:Y:S02]  /*0df0*/  PRMT R0, R4, 0x7610, R0 ;  /* 0x0000761004007816 */ /* 0x000fe40000000000 */
[----:B------:R-:W-:-:S07]  /*0e00*/  SEL R92, R3, R92, !P1 ;  /* 0x0000005c035c7207 */ /* 0x000fce0004800000 */
.L_x_8:
[----:B------:R-:W-:-:S08]  /*0e10*/  NOP ;  /* 0x0000000000007918 */ /* 0x000fd00000000000 */
[----:B------:R-:W0:Y:S02]  /*0e20*/  USETMAXREG.TRY_ALLOC.CTAPOOL UP0, 0xe8 ;  /* 0x000000e8000079c8 */ /* 0x000e240008000600 */
[----:B0-----:R-:W-:-:S13]  /*0e30*/  PLOP3.LUT P0, PT, PT, PT, UP0, 0x80, 0x0 ;  /* 0x000000000000781c */ /* 0x001fda0003f0f008 */
[----:B------:R-:W-:Y:S05]  /*0e40*/  @!P0 BRA `(.L_x_8) ;  /* 0xfffffffc00f08947 */ /* 0x000fea000383ffff */
[----:B------:R-:W-:Y:S01]  /*0e50*/  ULDC.64 UR4, c[0x0][0x598] ;  /* 0x0001660000047ab9 */ /* 0x000fe20000000a00 */
[----:B------:R-:W-:Y:S01]  /*0e60*/  ULDC.64 UR36, c[0x0][0x208] ;  /* 0x0000820000247ab9 */ /* 0x000fe20000000a00 */
[----:B------:R-:W-:-:S04]  /*0e70*/  ISETP.NE.U32.AND P0, PT, RZ, UR4, PT ;  /* 0x00000004ff007c0c */ /* 0x000fc8000bf05070 */
[----:B------:R-:W-:-:S13]  /*0e80*/  ISETP.NE.AND.EX P0, PT, RZ, UR5, PT, P0 ;  /* 0x00000005ff007c0c */ /* 0x000fda000bf05300 */
[----:B------:R-:W-:Y:S05]  /*0e90*/  @!P0 BRA `(.L_x_11) ;  /* 0x00000000001c8947 */ /* 0x000fea0003800000 */
[----:B------:R-:W0:Y:S02]  /*0ea0*/  LDC.64 R4, c[0x0][0x598] ;  /* 0x00016600ff047b82 */ /* 0x000e240000000a00 */
[----:B0-----:R-:W2:Y:S02]  /*0eb0*/  LDG.E.64 R4, desc[UR36][R4.64] ;  /* 0x0000002404047981 */ /* 0x001ea4000c1e1b00 */
[----:B--2---:R-:W-:-:S04]  /*0ec0*/  ISETP.NE.U32.AND P0, PT, R4, RZ, PT ;  /* 0x000000ff0400720c */ /* 0x004fc80003f05070 */
[----:B------:R-:W-:-:S13]  /*0ed0*/  ISETP.NE.AND.EX P0, PT, R5, RZ, PT, P0 ;  /* 0x000000ff0500720c */ /* 0x000fda0003f05300 */
[----:B------:R-:W-:Y:S05]  /*0ee0*/  @!P0 BRA `(.L_x_11) ;  /* 0x0000000000088947 */ /* 0x000fea0003800000 */
[----:B------:R0:W5:Y:S01]  /*0ef0*/  LD.E R23, desc[UR36][R4.64] ;  /* 0x0000002404177980 */ /* 0x000162000c101900 */
[----:B------:R-:W-:Y:S05]  /*0f00*/  BRA `(.L_x_12) ;  /* 0x0000000000247947 */ /* 0x000fea0003800000 */
.L_x_11:
[----:B------:R-:W-:Y:S02]  /*0f10*/  ULDC.64 UR4, c[0x0][0x588] ;  /* 0x0001620000047ab9 */ /* 0x000fe40000000a00 */
[----:B------:R-:W-:-:S04]  /*0f20*/  ISETP.NE.U32.AND P0, PT, RZ, UR4, PT ;  /* 0x00000004ff007c0c */ /* 0x000fc8000bf05070 */
[----:B------:R-:W-:-:S13]  /*0f30*/  ISETP.NE.AND.EX P0, PT, RZ, UR5, PT, P0 ;  /* 0x00000005ff007c0c */ /* 0x000fda000bf05300 */
[----:B------:R-:W-:Y:S05]  /*0f40*/  @!P0 BRA `(.L_x_13) ;  /* 0x00000000000c8947 */ /* 0x000fea0003800000 */
[----:B------:R-:W0:Y:S02]  /*0f50*/  LDC.64 R4, c[0x0][0x588] ;  /* 0x00016200ff047b82 */ /* 0x000e240000000a00 */
[----:B0-----:R1:W5:Y:S01]  /*0f60*/  LDG.E R23, desc[UR36][R4.64] ;  /* 0x0000002404177981 */ /* 0x001362000c1e1900 */
[----:B------:R-:W-:Y:S05]  /*0f70*/  BRA `(.L_x_12) ;  /* 0x0000000000087947 */ /* 0x000fea0003800000 */
.L_x_13:
[----:B------:R-:W-:Y:S02]  /*0f80*/  ULDC UR4, c[0x0][0x580] ;  /* 0x0001600000047ab9 */ /* 0x000fe40000000800 */
[----:B------:R-:W-:-:S07]  /*0f90*/  IMAD.U32 R23, RZ, RZ, UR4 ;  /* 0x00000004ff177e24 */ /* 0x000fce000f8e00ff */
.L_x_12:
[----:B------:R-:W-:Y:S02]  /*0fa0*/  ULDC.64 UR4, c[0x0][0x5a0] ;  /* 0x0001680000047ab9 */ /* 0x000fe40000000a00 */
[----:B------:R-:W-:-:S04]  /*0fb0*/  ISETP.NE.U32.AND P0, PT, RZ, UR4, PT ;  /* 0x00000004ff007c0c */ /* 0x000fc8000bf05070 */
[----:B------:R-:W-:-:S13]  /*0fc0*/  ISETP.NE.AND.EX P0, PT, RZ, UR5, PT, P0 ;  /* 0x00000005ff007c0c */ /* 0x000fda000bf05300 */
[----:B------:R-:W-:Y:S05]  /*0fd0*/  @!P0 BRA `(.L_x_14) ;  /* 0x00000000001c8947 */ /* 0x000fea0003800000 */
[----:B01----:R-:W0:Y:S02]  /*0fe0*/  LDC.64 R4, c[0x0][0x5a0] ;  /* 0x00016800ff047b82 */ /* 0x003e240000000a00 */
[----:B0-----:R-:W2:Y:S02]  /*0ff0*/  LDG.E.64 R4, desc[UR36][R4.64] ;  /* 0x0000002404047981 */ /* 0x001ea4000c1e1b00 */
[----:B--2---:R-:W-:-:S04]  /*1000*/  ISETP.NE.U32.AND P0, PT, R4, RZ, PT ;  /* 0x000000ff0400720c */ /* 0x004fc80003f05070 */
[----:B------:R-:W-:-:S13]  /*1010*/  ISETP.NE.AND.EX P0, PT, R5, RZ, PT, P0 ;  /* 0x000000ff0500720c */ /* 0x000fda0003f05300 */
[----:B------:R-:W-:Y:S05]  /*1020*/  @!P0 BRA `(.L_x_14) ;  /* 0x0000000000088947 */ /* 0x000fea0003800000 */
[----:B------:R0:W5:Y:S01]  /*1030*/  LD.E R88, desc[UR36][R4.64] ;  /* 0x0000002404587980 */ /* 0x000162000c101900 */
[----:B------:R-:W-:Y:S05]  /*1040*/  BRA `(.L_x_15) ;  /* 0x0000000000247947 */ /* 0x000fea0003800000 */
.L_x_14:
[----:B------:R-:W-:Y:S02]  /*1050*/  ULDC.64 UR4, c[0x0][0x590] ;  /* 0x0001640000047ab9 */ /* 0x000fe40000000a00 */
[----:B------:R-:W-:-:S04]  /*1060*/  ISETP.NE.U32.AND P0, PT, RZ, UR4, PT ;  /* 0x00000004ff007c0c */ /* 0x000fc8000bf05070 */
[----:B------:R-:W-:-:S13]  /*1070*/  ISETP.NE.AND.EX P0, PT, RZ, UR5, PT, P0 ;  /* 0x00000005ff007c0c */ /* 0x000fda000bf05300 */
[----:B------:R-:W-:Y:S05]  /*1080*/  @!P0 BRA `(.L_x_16) ;  /* 0x00000000000c8947 */ /* 0x000fea0003800000 */
[----:B------:R-:W2:Y:S02]  /*1090*/  LDC.64 R88, c[0x0][0x590] ;  /* 0x00016400ff587b82 */ /* 0x000ea40000000a00 */
[----:B--2---:R2:W5:Y:S01]  /*10a0*/  LDG.E R88, desc[UR36][R88.64] ;  /* 0x0000002458587981 */ /* 0x004562000c1e1900 */
[----:B------:R-:W-:Y:S05]  /*10b0*/  BRA `(.L_x_15) ;  /* 0x0000000000087947 */ /* 0x000fea0003800000 */
.L_x_16:
[----:B------:R-:W-:Y:S02]  /*10c0*/  ULDC UR4, c[0x0][0x584] ;  /* 0x0001610000047ab9 */ /* 0x000fe40000000800 */
[----:B------:R-:W-:-:S07]  /*10d0*/  IMAD.U32 R88, RZ, RZ, UR4 ;  /* 0x00000004ff587e24 */ /* 0x000fce000f8e00ff */
.L_x_15:
[----:B------:R-:W-:-:S13]  /*10e0*/  LOP3.LUT P0, RZ, R0, 0xff, RZ, 0xc0, !PT ;  /* 0x000000ff00ff7812 */ /* 0x000fda000780c0ff */
[----:B------:R-:W-:Y:S05]  /*10f0*/  @!P0 EXIT ;  /* 0x000000000000894d */ /* 0x000fea0003800000 */
[----:B------:R-:W-:Y:S01]  /*1100*/  ULDC UR4, c[0x0][0x28c] ;  /* 0x0000a30000047ab9 */ /* 0x000fe20000000800 */
[----:B------:R-:W-:Y:S01]  /*1110*/  UMOV UR38, URZ ;  /* 0x0000003f00267c82 */ /* 0x000fe20008000000 */
[----:B------:R-:W-:Y:S01]  /*1120*/  UIADD3 UR4, UR4, 0x3f, URZ ;  /* 0x0000003f04047890 */ /* 0x000fe2000fffe03f */
[----:B------:R-:W-:-:S03]  /*1130*/  UMOV UR39, URZ ;  /* 0x0000003f00277c82 */ /* 0x000fc60008000000 */
[----:B------:R-:W-:-:S04]  /*1140*/  USHF.R.S32.HI UR5, URZ, 0x1f, UR4 ;  /* 0x0000001f3f057899 */ /* 0x000fc80008011404 */
[----:B------:R-:W-:-:S04]  /*1150*/  ULEA.HI UR5, UR5, UR4, URZ, 0x6 ;  /* 0x0000000405057291 */ /* 0x000fc8000f8f303f */
[----:B------:R-:W-:-:S12]  /*1160*/  USHF.R.S32.HI UR40, URZ, 0x6, UR5 ;  /* 0x000000063f287899 */ /* 0x000fd80008011405 */
.L_x_166:
[----:B------:R-:W-:Y:S01]  /*1170*/  LOP3.LUT R0, R18, 0x80, RZ, 0xc0, !PT ;  /* 0x0000008012007812 */ /* 0x000fe200078ec0ff */
[----:B------:R-:W3:Y:S01]  /*1180*/  S2UR UR7, SR_CgaCtaId ;  /* 0x00000000000779c3 */ /* 0x000ee20000008800 */
[----:B------:R-:W-:Y:S02]  /*1190*/  UMOV UR6, 0x400 ;  /* 0x0000040000067882 */ /* 0x000fe40000000000 */
[----:B------:R-:W-:-:S06]  /*11a0*/  SHF.R.U32.HI R0, RZ, 0x7, R0 ;  /* 0x00000007ff007819 */ /* 0x000fcc0000011600 */
[----:B----4-:R-:W4:Y:S01]  /*11b0*/  SHFL.IDX PT, R0, R0, RZ, 0x1f ;  /* 0x00001fff00007589 */ /* 0x010f2200000e0000 */
[----:B---3--:R-:W-:Y:S01]  /*11c0*/  ULEA UR6, UR7, UR6, 0x18 ;  /* 0x0000000607067291 */ /* 0x008fe2000f8ec03f */
[----:B----4-:R-:W-:-:S13]  /*11d0*/  R2UR UR4, R0 ;  /* 0x00000000000472ca */ /* 0x010fda00000e0000 */
[----:B------:R-:W-:-:S04]  /*11e0*/  ULEA.HI UR5, UR4, UR4, URZ, 0x1 ;  /* 0x0000000404057291 */ /* 0x000fc8000f8f083f */
[----:B------:R-:W-:-:S04]  /*11f0*/  ULOP3.LUT UR5, UR5, 0xffffe, URZ, 0xc0, !UPT ;  /* 0x000ffffe05057892 */ /* 0x000fc8000f8ec03f */
[----:B------:R-:W-:-:S03]  /*1200*/  UIADD3 UR5, UR4, -UR5, URZ ;  /* 0x8000000504057290 */ /* 0x000fc6000fffe03f */
[----:B------:R-:W-:Y:S01]  /*1210*/  ULDC UR4, c[0x0][0x28c] ;  /* 0x0000a30000047ab9 */ /* 0x000fe20000000800 */
[----:B------:R-:W-:Y:S01]  /*1220*/  ULEA UR5, UR5, UR6, 0xc ;  /* 0x0000000605057291 */ /* 0x000fe2000f8e603f */
[----:B------:R-:W-:-:S03]  /*1230*/  ISETP.LT.AND P0, PT, RZ, UR4, PT ;  /* 0x00000004ff007c0c */ /* 0x000fc6000bf01270 */
[----:B------:R-:W-:-:S04]  /*1240*/  UIADD3 UR5, UR5, 0x100, URZ ;  /* 0x0000010005057890 */ /* 0x000fc8000fffe03f */
[----:B------:R-:W-:-:S04]  /*1250*/  USHF.R.U32.HI UR5, URZ, 0x4, UR5 ;  /* 0x000000043f057899 */ /* 0x000fc80008011605 */
[----:B------:R-:W-:Y:S02]  /*1260*/  ULOP3.LUT UR41, UR5, 0x3fff, URZ, 0xc0, !UPT ;  /* 0x00003fff05297892 */ /* 0x000fe4000f8ec03f */
[----:B0-----:R-:W-:Y:S10]  /*1270*/  @P0 BRA `(.L_x_17) ;  /* 0x0000000000400947 */ /* 0x001ff40003800000 */
[----:B------:R-:W-:Y:S01]  /*1280*/  MOV R0, 0x0 ;  /* 0x0000000000007802 */ /* 0x000fe20000000f00 */
[----:B------:R-:W-:Y:S01]  /*1290*/  ULDC.64 UR4, c[0x4][0x68] ;  /* 0x01001a0000047ab9 */ /* 0x000fe20000000a00 */
[----:B------:R-:W-:Y:S01]  /*12a0*/  ULDC.64 UR6, c[0x4][0x8] ;  /* 0x0100020000067ab9 */ /* 0x000fe20000000a00 */
[----:B01----:R-:W-:Y:S01]  /*12b0*/  IMAD.U32 R4, RZ, RZ, UR4 ;  /* 0x00000004ff047e24 */ /* 0x003fe2000f8e00ff */
[----:B------:R0:W1:Y:S01]  /*12c0*/  LDC.64 R14, c[0x4][R0] ;  /* 0x01000000000e7b82 */ /* 0x0000620000000a00 */
[----:B------:R-:W-:Y:S01]  /*12d0*/  IMAD.U32 R5, RZ, RZ, UR5 ;  /* 0x00000005ff057e24 */ /* 0x000fe2000f8e00ff */
[----:B------:R-:W-:Y:S01]  /*12e0*/  ULDC.64 UR4, c[0x4][0x70] ;  /* 0x01001c0000047ab9 */ /* 0x000fe20000000a00 */
[----:B------:R-:W-:Y:S02]  /*12f0*/  IMAD.U32 R10, RZ, RZ, UR6 ;  /* 0x00000006ff0a7e24 */ /* 0x000fe4000f8e00ff */
[----:B------:R-:W-:Y:S02]  /*1300*/  IMAD.U32 R6, RZ, RZ, UR4 ;  /* 0x00000004ff067e24 */ /* 0x000fe4000f8e00ff */
[----:B------:R-:W-:-:S02]  /*1310*/  IMAD.U32 R7, RZ, RZ, UR5 ;  /* 0x00000005ff077e24 */ /* 0x000fc4000f8e00ff */
[----:B------:R-:W-:Y:S02]  /*1320*/  IMAD.U32 R11, RZ, RZ, UR7 ;  /* 0x00000007ff0b7e24 */ /* 0x000fe4000f8e00ff */
[----:B------:R-:W-:Y:S02]  /*1330*/  IMAD.MOV.U32 R8, RZ, RZ, 0x1e1 ;  /* 0x000001e1ff087424 */ /* 0x000fe400078e00ff */
[----:B------:R-:W-:Y:S02]  /*1340*/  IMAD.MOV.U32 R12, RZ, RZ, 0x1 ;  /* 0x00000001ff0c7424 */ /* 0x000fe400078e00ff */
[----:B0-----:R-:W-:-:S07]  /*1350*/  IMAD.MOV.U32 R13, RZ, RZ, RZ ;  /* 0x000000ffff0d7224 */ /* 0x001fce00078e00ff */
[----:B------:R-:W-:-:S07]  /*1360*/  LEPC R20, `(.L_x_17) ;  /* 0x000000001014794e */ /* 0x000fce0000000000 */
[----:B-12--5:R-:W-:Y:S05]  /*1370*/  CALL.ABS.NOINC R14 ;  /* 0x000000000e007343 */ /* 0x026fea0003c00000 */
.L_x_17:
[----:B------:R-:W-:-:S04]  /*1380*/  LOP3.LUT R0, R19, 0x1, RZ, 0xfc, !PT ;  /* 0x0000000113007812 */ /* 0x000fc800078efcff */
[----:B------:R-:W-:-:S13]  /*1390*/  ISETP.NE.AND P0, PT, R0, 0x3, PT ;  /* 0x000000030000780c */ /* 0x000fda0003f05270 */
[----:B------:R-:W-:Y:S05]  /*13a0*/  @!P0 BRA `(.L_x_18) ;  /* 0x0000000000048947 */ /* 0x000fea0003800000 */
[----:B------:R-:W-:Y:S01]  /*13b0*/  BPT.TRAP 0x1 ;  /* 0x000000040000795c */ /* 0x000fe20000300000 */
.L_x_18:
[----:B------:R-:W3:Y:S01]  /*13c0*/  S2UR UR5, SR_CgaCtaId ;  /* 0x00000000000579c3 */ /* 0x000ee20000008800 */
[----:B------:R-:W-:Y:S01]  /*13d0*/  UMOV UR4, 0x400 ;  /* 0x0000040000047882 */ /* 0x000fe20000000000 */
[----:B------:R-:W-:Y:S02]  /*13e0*/  IMAD.U32 R0, RZ, RZ, UR38 ;  /* 0x00000026ff007e24 */ /* 0x000fe4000f8e00ff */
[----:B------:R-:W-:-:S03]  /*13f0*/  IMAD.U32 R3, RZ, RZ, UR39 ;  /* 0x00000027ff037e24 */ /* 0x000fc6000f8e00ff */
[----:B------:R-:W-:Y:S01]  /*1400*/  SHF.L.U32 R0, R0, 0x1f, RZ ;  /* 0x0000001f00007819 */ /* 0x000fe200000006ff */
[----:B---3--:R-:W-:-:S06]  /*1410*/  ULEA UR4, UR5, UR4, 0x18 ;  /* 0x0000000405047291 */ /* 0x008fcc000f8ec03f */
[----:B------:R-:W-:-:S04]  /*1420*/  IMAD.U32 R6, RZ, RZ, UR4 ;  /* 0x00000004ff067e24 */ /* 0x000fc8000f8e00ff */
[----:B------:R-:W-:-:S04]  /*1430*/  IMAD R3, R3, 0x8, R6 ;  /* 0x0000000803037824 */ /* 0x000fc800078e0206 */
[----:B------:R3:W4:Y:S01]  /*1440*/  SYNCS.PHASECHK.TRANS64.TRYWAIT P1, [R3+URZ], R0 ;  /* 0x00000000030075a7 */ /* 0x000722000802017f */
[----:B------:R-:W-:Y:S05]  /*1450*/  @!P0 BRA `(.L_x_19) ;  /* 0x0000000000048947 */ /* 0x000fea0003800000 */
[----:B------:R-:W-:Y:S01]  /*1460*/  BPT.TRAP 0x1 ;  /* 0x000000040000795c */ /* 0x000fe20000300000 */
.L_x_19:
[----:B----4-:R-:W-:Y:S05]  /*1470*/  @P1 BRA `(.L_x_20) ;  /* 0x0000000000081947 */ /* 0x010fea0003800000 */
[----:B------:R-:W4:Y:S02]  /*1480*/  SYNCS.PHASECHK.TRANS64.TRYWAIT P1, [R3+URZ], R0 ;  /* 0x00000000030075a7 */ /* 0x000f24000802017f */
[----:B----4-:R-:W-:Y:S05]  /*1490*/  @!P1 BRA `(.L_x_21) ;  /* 0x0000005800089947 */ /* 0x010fea0003800000 */
.L_x_20:
[----:B------:R-:W-:-:S04]  /*14a0*/  UISETP.LT.AND UP0, UPT, UR40, 0x1, UPT ;  /* 0x000000012800788c */ /* 0x000fc8000bf01270 */
[----:B------:R-:W-:-:S06]  /*14b0*/  USEL UR4, UR40, 0x1, UP0 ;  /* 0x0000000128047887 */ /* 0x000fcc0008000000 */
[----:B---34-:R-:W-:Y:S01]  /*14c0*/  IMAD.U32 R0, RZ, RZ, UR4 ;  /* 0x00000004ff007e24 */ /* 0x018fe2000f8e00ff */
[----:B------:R-:W-:Y:S05]  /*14d0*/  WARPSYNC.ALL ;  /* 0x0000000000007948 */ /* 0x000fea0003800000 */
[----:B------:R-:W-:-:S04]  /*14e0*/  IADD3 R0, -R0, UR40, RZ ;  /* 0x0000002800007c10 */ /* 0x000fc8000fffe1ff */
[----:B------:R-:W-:Y:S02]  /*14f0*/  ISETP.GE.AND P1, PT, R0, 0x1, PT ;  /* 0x000000010000780c */ /* 0x000fe40003f26270 */
[----:B------:R-:W-:Y:S01]  /*1500*/  R2UR UR4, R6 ;  /* 0x00000000060472ca */ /* 0x000fe200000e0000 */
[----:B------:R-:W-:Y:S01]  /*1510*/  ULOP3.LUT UR41, UR41, 0x10000, URZ, 0xfc, !UPT ;  /* 0x0001000029297892 */ /* 0x000fe2000f8efc3f */
[----:B------:R-:W-:Y:S01]  /*1520*/  WARPGROUP.ARRIVE ;  /* 0x00000000000079c5 */ /* 0x000fe20000000000 */
[----:B------:R-:W-:Y:S01]  /*1530*/  UMOV UR5, 0x80000020 ;  /* 0x8000002000057882 */ /* 0x000fe20000000000 */
[----:B------:R-:W-:-:S09]  /*1540*/  UMOV UR7, 0x80000020 ;  /* 0x8000002000077882 */ /* 0x000fd20000000000 */
[----:B------:R-:W-:-:S04]  /*1550*/  UIADD3 UR4, UR4, 0x8100, URZ ;  /* 0x0000810004047890 */ /* 0x000fc8000fffe03f */
[----:B------:R-:W-:-:S04]  /*1560*/  USHF.R.U32.HI UR4, URZ, 0x4, UR4 ;  /* 0x000000043f047899 */ /* 0x000fc80008011604 */
[----:B------:R-:W-:-:S04]  /*1570*/  ULOP3.LUT UR4, UR4, 0x3fff, URZ, 0xc0, !UPT ;  /* 0x00003fff04047892 */ /* 0x000fc8000f8ec03f */
[----:B------:R-:W-:Y:S02]  /*1580*/  ULOP3.LUT UR9, UR4, 0x10000, URZ, 0xfc, !UPT ;  /* 0x0001000004097892 */ /* 0x000fe4000f8efc3f */
[----:B------:R-:W-:Y:S02]  /*1590*/  ULEA UR4, UR39, UR41, 0x9 ;  /* 0x0000002927047291 */ /* 0x000fe4000f8e483f */
[----:B------:R-:W-:-:S09]  /*15a0*/  ULEA UR6, UR39, UR9, 0x9 ;  /* 0x0000000927067291 */ /* 0x000fd2000f8e483f */
[----:B------:R-:W-:Y:S01]  /*15b0*/  IGMMA.64x128x32.S8.S8 R24, gdesc[UR4], RZ, !UPT, gsb0 ;  /* 0x03600000041879f1 */ /* 0x000fe2000c0410ff */
[----:B------:R-:W-:Y:S02]  /*15c0*/  UIADD3 UR4, UR4, 0x2, URZ ;  /* 0x0000000204047890 */ /* 0x000fe4000fffe03f */
[----:B------:R-:W-:Y:S01]  /*15d0*/  UIADD3 UR6, UR6, 0x2, URZ ;  /* 0x0000000206067890 */ /* 0x000fe2000fffe03f */
[----:B------:R-:W-:Y:S01]  /*15e0*/  UMOV UR5, 0x80000020 ;  /* 0x8000002000057882 */ /* 0x000fe20000000000 */
[----:B------:R-:W-:Y:S01]  /*15f0*/  UMOV UR7, 0x80000020 ;  /* 0x8000002000077882 */ /* 0x000fe20000000000 */
[----:B------:R-:W-:Y:S02]  /*1600*/  WARPGROUP.DEPBAR.LE gsb0, 0x0 ;  /* 0x00008000000079c5 */ /* 0x000fe40000010000 */
[----:B------:R-:W-:-:S06]  /*1610*/  WARPGROUP.ARRIVE ;  /* 0x00000000000079c5 */ /* 0x000fcc0000000000 */
[----:B------:R-:W-:Y:S03]  /*1620*/  IGMMA.64x128x32.S8.S8 R24, gdesc[UR4], R24, gsb0 ;  /* 0x03600000041879f1 */ /* 0x000fe60008041018 */
[----:B------:R-:W-:Y:S02]  /*1630*/  WARPGROUP.DEPBAR.LE gsb0, 0x0 ;  /* 0x00008000000079c5 */ /* 0x000fe40000010000 */
[----:B------:R-:W-:Y:S05]  /*1640*/  @!P1 BRA `(.L_x_22) ;  /* 0x0000000000e49947 */ /* 0x000fea0003800000 */
[----:B------:R-:W-:Y:S02]  /*1650*/  UIADD3 UR4, UR39, 0x1, URZ ;  /* 0x0000000127047890 */ /* 0x000fe4000fffe03f */
[----:B------:R-:W-:Y:S02]  /*1660*/  IMAD.U32 R3, RZ, RZ, UR39 ;  /* 0x00000027ff037e24 */ /* 0x000fe4000f8e00ff */
[----:B------:R-:W-:-:S04]  /*1670*/  UISETP.NE.AND UP0, UPT, UR4, 0x4, UPT ;  /* 0x000000040400788c */ /* 0x000fc8000bf05270 */
[----:B------:R-:W-:Y:S02]  /*1680*/  USEL UR5, URZ, 0x1, UP0 ;  /* 0x000000013f057887 */ /* 0x000fe40008000000 */
[----:B------:R-:W-:Y:S02]  /*1690*/  USEL UR8, UR4, URZ, UP0 ;  /* 0x0000003f04087287 */ /* 0x000fe40008000000 */
[----:B------:R-:W-:-:S06]  /*16a0*/  ULOP3.LUT UR5, UR38, UR5, URZ, 0x3c, !UPT ;  /* 0x0000000526057292 */ /* 0x000fcc000f8e3c3f */
[----:B------:R-:W-:-:S07]  /*16b0*/  IMAD.U32 R7, RZ, RZ, UR5 ;  /* 0x00000005ff077e24 */ /* 0x000fce000f8e00ff */
.L_x_29:
[----:B------:R-:W-:Y:S05]  /*16c0*/  @!P0 BRA `(.L_x_23) ;  /* 0x0000000000048947 */ /* 0x000fea0003800000 */
[----:B------:R-:W-:Y:S01]  /*16d0*/  BPT.TRAP 0x1 ;  /* 0x000000040000795c */ /* 0x000fe20000300000 */
.L_x_23:
[----:B------:R-:W3:Y:S01]  /*16e0*/  S2UR UR5, SR_CgaCtaId ;  /* 0x00000000000579c3 */ /* 0x000ee20000008800 */
[----:B------:R-:W-:Y:S01]  /*16f0*/  UMOV UR4, 0x400 ;  /* 0x0000040000047882 */ /* 0x000fe20000000000 */
[----:B01----:R-:W-:Y:S01]  /*1700*/  IMAD.U32 R5, RZ, RZ, UR8 ;  /* 0x00000008ff057e24 */ /* 0x003fe2000f8e00ff */
[----:B------:R-:W-:Y:S01]  /*1710*/  SHF.L.U32 R4, R7, 0x1f, RZ ;  /* 0x0000001f07047819 */ /* 0x000fe200000006ff */
[----:B---3--:R-:W-:-:S06]  /*1720*/  ULEA UR4, UR5, UR4, 0x18 ;  /* 0x0000000405047291 */ /* 0x008fcc000f8ec03f */
[----:B------:R-:W-:-:S04]  /*1730*/  IMAD.U32 R6, RZ, RZ, UR4 ;  /* 0x00000004ff067e24 */ /* 0x000fc8000f8e00ff */
[----:B------:R-:W-:-:S04]  /*1740*/  IMAD R5, R5, 0x8, R6 ;  /* 0x0000000805057824 */ /* 0x000fc800078e0206 */
[----:B------:R0:W1:Y:S01]  /*1750*/  SYNCS.PHASECHK.TRANS64.TRYWAIT P1, [R5+URZ], R4 ;  /* 0x00000004050075a7 */ /* 0x000062000802017f */
[----:B------:R-:W-:Y:S05]  /*1760*/  @!P0 BRA `(.L_x_24) ;  /* 0x0000000000048947 */ /* 0x000fea0003800000 */
[----:B------:R-:W-:Y:S01]  /*1770*/  BPT.TRAP 0x1 ;  /* 0x000000040000795c */ /* 0x000fe20000300000 */
.L_x_24:
[----:B-1----:R-:W-:Y:S05]  /*1780*/  @P1 BRA `(.L_x_25) ;  /* 0x0000000000081947 */ /* 0x002fea0003800000 */
[----:B------:R-:W1:Y:S02]  /*1790*/  SYNCS.PHASECHK.TRANS64.TRYWAIT P1, [R5+URZ], R4 ;  /* 0x00000004050075a7 */ /* 0x000e64000802017f */
[----:B-1----:R-:W-:Y:S05]  /*17a0*/  @!P1 BRA `(.L_x_26) ;  /* 0x0000005400589947 */ /* 0x002fea0003800000 */
.L_x_25:
[----:B------:R-:W-:Y:S01]  /*17b0*/  ULEA UR4, UR8, UR41, 0x9 ;  /* 0x0000002908047291 */ /* 0x000fe2000f8e483f */
[----:B------:R-:W-:Y:S01]  /*17c0*/  WARPGROUP.ARRIVE ;  /* 0x00000000000079c5 */ /* 0x000fe20000000000 */
[----:B------:R-:W-:Y:S01]  /*17d0*/  ULEA UR6, UR8, UR9, 0x9 ;  /* 0x0000000908067291 */ /* 0x000fe2000f8e483f */
[----:B------:R-:W-:Y:S01]  /*17e0*/  UMOV UR5, 0x80000020 ;  /* 0x8000002000057882 */ /* 0x000fe20000000000 */
[----:B------:R-:W-:-:S07]  /*17f0*/  UMOV UR7, 0x80000020 ;  /* 0x8000002000077882 */ /* 0x000fce0000000000 */
[----:B------:R-:W-:Y:S01]  /*1800*/  IGMMA.64x128x32.S8.S8 R24, gdesc[UR4], R24, gsb0 ;  /* 0x03600000041879f1 */ /* 0x000fe20008041018 */
        /* <DEDUP_REMOVED lines=9> */
[----:B------:R-:W-:Y:S01]  /*18a0*/  BPT.TRAP 0x1 ;  /* 0x000000040000795c */ /* 0x000fe20000300000 */
.L_x_27:
[----:B------:R-:W-:-:S13]  /*18b0*/  ISETP.NE.AND P1, PT, R91, RZ, PT ;  /* 0x000000ff5b00720c */ /* 0x000fda0003f25270 */
[----:B01----:R-:W-:-:S04]  /*18c0*/  @P1 IMAD R4, R3, 0x8, R6 ;  /* 0x0000000803041824 */ /* 0x003fc800078e0206 */
[----:B------:R-:W-:-:S05]  /*18d0*/  @P1 VIADD R5, R4, 0x20 ;  /* 0x0000002004051836 */ /* 0x000fca0000000000 */
[----:B------:R-:W-:-:S04]  /*18e0*/  @P1 PRMT R5, R22, 0x654, R5 ;  /* 0x0000065416051816 */ /* 0x000fc80000000005 */
[----:B------:R0:W-:Y:S01]  /*18f0*/  @P1 SYNCS.ARRIVE.TRANS64.RED.A1T0 RZ, [R5+URZ], RZ ;  /* 0x000000ff05ff19a7 */ /* 0x0001e2000810043f */
[----:B------:R-:W-:-:S13]  /*1900*/  ISETP.GT.U32.AND P1, PT, R19, 0x1, PT ;  /* 0x000000011300780c */ /* 0x000fda0003f24070 */
[----:B0-----:R-:W-:Y:S05]  /*1910*/  @P1 BRA `(.L_x_28) ;  /* 0x0000000000041947 */ /* 0x001fea0003800000 */
[----:B------:R-:W-:Y:S01]  /*1920*/  BPT.TRAP 0x1 ;  /* 0x000000040000795c */ /* 0x000fe20000300000 */
.L_x_28:
[----:B------:R-:W-:Y:S01]  /*1930*/  UIADD3 UR8, UR8, 0x1, URZ ;  /* 0x0000000108087890 */ /* 0x000fe2000fffe03f */
[C---:B------:R-:W-:Y:S01]  /*1940*/  ISETP.GT.AND P2, PT, R0.reuse, 0x1, PT ;  /* 0x000000010000780c */ /* 0x040fe20003f44270 */
[----:B------:R-:W-:Y:S02]  /*1950*/  VIADD R3, R3, 0x1 ;  /* 0x0000000103037836 */ /* 0x000fe40000000000 */
[----:B------:R-:W-:Y:S01]  /*1960*/  UISETP.NE.AND UP0, UPT, UR8, 0x4, UPT ;  /* 0x000000040800788c */ /* 0x000fe2000bf05270 */
[----:B------:R-:W-:Y:S02]  /*1970*/  VIADD R0, R0, 0xffffffff ;  /* 0xffffffff00007836 */ /* 0x000fe40000000000 */
[C---:B------:R-:W-:Y:S01]  /*1980*/  ISETP.NE.AND P1, PT, R3.reuse, 0x4, PT ;  /* 0x000000040300780c */ /* 0x040fe20003f25270 */
[----:B------:R-:W-:Y:S02]  /*1990*/  USEL UR4, URZ, 0x1, UP0 ;  /* 0x000000013f047887 */ /* 0x000fe40008000000 */
[----:B------:R-:W-:Y:S01]  /*19a0*/  USEL UR8, UR8, URZ, UP0 ;  /* 0x0000003f08087287 */ /* 0x000fe20008000000 */
[----:B------:R-:W-:-:S03]  /*19b0*/  SEL R3, R3, RZ, P1 ;  /* 0x000000ff03037207 */ /* 0x000fc60000800000 */
[----:B------:R-:W-:Y:S01]  /*19c0*/  LOP3.LUT R7, R7, UR4, RZ, 0x3c, !PT ;  /* 0x0000000407077c12 */ /* 0x000fe2000f8e3cff */
[----:B------:R-:W-:Y:S07]  /*19d0*/  @P2 BRA `(.L_x_29) ;  /* 0xfffffffc00382947 */ /* 0x000fee000383ffff */
.L_x_22:
[----:B------:R-:W3:Y:S02]  /*19e0*/  LDC R0, c[0x0][0x28c] ;  /* 0x0000a300ff007b82 */ /* 0x000ee40000000800 */
[----:B---3--:R-:W-:-:S13]  /*19f0*/  ISETP.GE.AND P1, PT, R0, 0x1, PT ;  /* 0x000000010000780c */ /* 0x008fda0003f26270 */
[----:B------:R-:W-:Y:S05]  /*1a00*/  @!P1 BRA `(.L_x_30) ;  /* 0x0000000000409947 */ /* 0x000fea0003800000 */
[----:B------:R-:W-:Y:S05]  /*1a10*/  @!P0 BRA `(.L_x_31) ;  /* 0x0000000000048947 */ /* 0x000fea0003800000 */
[----:B------:R-:W-:Y:S01]  /*1a20*/  BPT.TRAP 0x1 ;  /* 0x000000040000795c */ /* 0x000fe20000300000 */
.L_x_31:
[----:B------:R-:W-:Y:S01]  /*1a30*/  ISETP.NE.AND P0, PT, R91, RZ, PT ;  /* 0x000000ff5b00720c */ /* 0x000fe20003f05270 */
[----:B------:R-:W-:-:S12]  /*1a40*/  UISETP.LT.AND UP1, UPT, UR40, 0x1, UPT ;  /* 0x000000012800788c */ /* 0x000fd8000bf21270 */
[----:B------:R-:W-:-:S05]  /*1a50*/  VOTEU.ANY UP0, P0 ;  /* 0x00000000003f7886 */ /* 0x000fca0000000100 */
[----:B------:R-:W-:-:S04]  /*1a60*/  @UP0 USEL UR4, UR40, 0x1, UP1 ;  /* 0x0000000128040887 */ /* 0x000fc80008800000 */
[----:B------:R-:W-:-:S06]  /*1a70*/  @UP0 UIADD3 UR4, UR39, UR40, -UR4 ;  /* 0x0000002827040290 */ /* 0x000fcc000fffe804 */
[----:B------:R-:W-:-:S04]  /*1a80*/  IMAD.U32 R0, RZ, RZ, UR4 ;  /* 0x00000004ff007e24 */ /* 0x000fc8000f8e00ff */
[----:B------:R-:W-:-:S05]  /*1a90*/  @P0 IMAD.SHL.U32 R0, R0, 0x8, RZ ;  /* 0x0000000800000824 */ /* 0x000fca00078e00ff */
[----:B------:R-:W-:-:S04]  /*1aa0*/  @P0 LOP3.LUT R0, R0, 0x18, RZ, 0xc0, !PT ;  /* 0x0000001800000812 */ /* 0x000fc800078ec0ff */
[----:B------:R-:W-:-:S04]  /*1ab0*/  @P0 IADD3 R3, R6, 0x20, R0 ;  /* 0x0000002006030810 */ /* 0x000fc80007ffe000 */
[----:B------:R-:W-:-:S04]  /*1ac0*/  @P0 PRMT R3, R22, 0x654, R3 ;  /* 0x0000065416030816 */ /* 0x000fc80000000003 */
[----:B------:R3:W-:Y:S01]  /*1ad0*/  @P0 SYNCS.ARRIVE.TRANS64.RED.A1T0 RZ, [R3+URZ], RZ ;  /* 0x000000ff03ff09a7 */ /* 0x0007e2000810043f */
[----:B------:R-:W-:-:S13]  /*1ae0*/  ISETP.GT.U32.AND P0, PT, R19, 0x1, PT ;  /* 0x000000011300780c */ /* 0x000fda0003f04070 */
[----:B---3--:R-:W-:Y:S05]  /*1af0*/  @P0 BRA `(.L_x_30) ;  /* 0x0000000000040947 */ /* 0x008fea0003800000 */
[----:B------:R-:W-:Y:S01]  /*1b00*/  BPT.TRAP 0x1 ;  /* 0x000000040000795c */ /* 0x000fe20000300000 */
.L_x_30:
[----:B------:R-:W3:Y:S01]  /*1b10*/  LDC R7, c[0x0][0x288] ;  /* 0x0000a200ff077b82 */ /* 0x000ee20000000800 */
[--C-:B------:R-:W-:Y:S01]  /*1b20*/  SHF.R.U32.HI R0, RZ, 0x2, R18.reuse ;  /* 0x00000002ff007819 */ /* 0x100fe20000011612 */
[----:B------:R-:W-:Y:S01]  /*1b30*/  UIADD3 UR39, UR40, UR39, URZ ;  /* 0x0000002728277290 */ /* 0x000fe2000fffe03f */
[----:B01----:R-:W-:Y:S01]  /*1b40*/  SHF.R.U32.HI R5, RZ, 0x7, R18 ;  /* 0x00000007ff057819 */ /* 0x003fe20000011612 */
[----:B------:R-:W-:Y:S01]  /*1b50*/  IMAD.SHL.U32 R93, R93, 0x80, RZ ;  /* 0x000000805d5d7824 */ /* 0x000fe200078e00ff */
[----:B------:R-:W-:Y:S01]  /*1b60*/  LOP3.LUT R3, R0, 0x7, RZ, 0xc0, !PT ;  /* 0x0000000700037812 */ /* 0x000fe200078ec0ff */
[----:B------:R-:W-:Y:S01]  /*1b70*/  USHF.R.U32.HI UR4, URZ, 0x2, UR39 ;  /* 0x000000023f047899 */ /* 0x000fe20008011627 */
[C---:B------:R-:W-:Y:S01]  /*1b80*/  LOP3.LUT R4, R18.reuse, 0x60, RZ, 0xc0, !PT ;  /* 0x0000006012047812 */ /* 0x040fe200078ec0ff */
[----:B------:R-:W-:Y:S01]  /*1b90*/  IMAD.SHL.U32 R8, R18, 0x2, RZ ;  /* 0x0000000212087824 */ /* 0x000fe200078e00ff */
[----:B------:R-:W-:Y:S01]  /*1ba0*/  LOP3.LUT R0, R5, 0x1, RZ, 0xc0, !PT ;  /* 0x0000000105007812 */ /* 0x000fe200078ec0ff */
[----:B------:R-:W-:Y:S01]  /*1bb0*/  ULOP3.LUT UR4, UR4, 0x1, URZ, 0xc0, !UPT ;  /* 0x0000000104047892 */ /* 0x000fe2000f8ec03f */
[----:B------:R-:W-:Y:S01]  /*1bc0*/  SHF.R.U32.HI R6, RZ, 0x1, R4 ;  /* 0x00000001ff067819 */ /* 0x000fe20000011604 */
[----:B------:R-:W-:Y:S01]  /*1bd0*/  ULDC UR8, c[0x0][0x284] ;  /* 0x0000a10000087ab9 */ /* 0x000fe20000000800 */
[----:B------:R-:W-:Y:S01]  /*1be0*/  UISETP.GT.U32.AND UP1, UPT, UR39, 0x3, UPT ;  /* 0x000000032700788c */ /* 0x000fe2000bf24070 */
[----:B------:R-:W-:Y:S01]  /*1bf0*/  IMAD.SHL.U32 R4, R0, 0x40, RZ ;  /* 0x0000004000047824 */ /* 0x000fe200078e00ff */
[--C-:B------:R-:W-:Y:S01]  /*1c00*/  IADD3 R5, RZ, -R6, -R3.reuse ;  /* 0x80000006ff057210 */ /* 0x100fe20007ffe803 */
[----:B------:R-:W-:Y:S01]  /*1c10*/  UISETP.NE.U32.AND UP0, UPT, UR4, 0x1, UPT ;  /* 0x000000010400788c */ /* 0x000fe2000bf05070 */
[----:B------:R-:W-:Y:S01]  /*1c20*/  SHF.R.S32.HI R14, RZ, 0x1f, R90 ;  /* 0x0000001fff0e7819 */ /* 0x000fe2000001145a */
[----:B------:R-:W-:Y:S01]  /*1c30*/  ULDC.64 UR6, c[0x0][0x5d0] ;  /* 0x0001740000067ab9 */ /* 0x000fe20000000a00 */
[----:B------:R-:W-:Y:S01]  /*1c40*/  LOP3.LUT R3, R4, 0x40, R3, 0xe2, !PT ;  /* 0x0000004004037812 */ /* 0x000fe200078ee203 */
[----:B------:R-:W-:Y:S01]  /*1c50*/  UISETP.LT.U32.AND UP1, UPT, UR40, 0x4, UP1 ;  /* 0x000000042800788c */ /* 0x000fe20008f21070 */
[----:B------:R-:W-:Y:S01]  /*1c60*/  LOP3.LUT R4, R18, 0x3, RZ, 0xc0, !PT ;  /* 0x0000000312047812 */ /* 0x000fe200078ec0ff */
[----:B------:R-:W-:Y:S01]  /*1c70*/  UISETP.GT.U32.AND UP0, UPT, UR40, 0x3, !UP0 ;  /* 0x000000032800788c */ /* 0x000fe2000c704070 */
[C---:B------:R-:W-:Y:S01]  /*1c80*/  LOP3.LUT R8, R93.reuse, 0x6, R8, 0xf8, !PT ;  /* 0x000000065d087812 */ /* 0x040fe200078ef808 */
[----:B------:R-:W-:Y:S01]  /*1c90*/  IMAD R0, R0, -0x40, R5 ;  /* 0xffffffc000007824 */ /* 0x000fe200078e0205 */
[----:B---3--:R-:W-:Y:S01]  /*1ca0*/  ISETP.GE.AND P0, PT, R93, R7, PT ;  /* 0x000000075d00720c */ /* 0x008fe20003f06270 */
[----:B------:R-:W-:Y:S01]  /*1cb0*/  IMAD R12, R4, -0x2, R7 ;  /* 0xfffffffe040c7824 */ /* 0x000fe200078e0207 */
[----:B------:R-:W-:Y:S01]  /*1cc0*/  SHF.R.S32.HI R9, RZ, 0x1f, R8 ;  /* 0x0000001fff097819 */ /* 0x000fe20000011408 */
[----:B------:R-:W-:Y:S01]  /*1cd0*/  IMAD.SHL.U32 R7, R92, 0x80, RZ ;  /* 0x000000805c077824 */ /* 0x000fe200078e00ff */
[----:B------:R-:W-:Y:S01]  /*1ce0*/  USEL UR5, URZ, 0x1, !UP1 ;  /* 0x000000013f057887 */ /* 0x000fe2000c800000 */
[----:B------:R-:W-:Y:S01]  /*1cf0*/  IMAD R5, R14, UR6, RZ ;  /* 0x000000060e057c24 */ /* 0x000fe2000f8e02ff */
[----:B------:R-:W-:Y:S01]  /*1d00*/  USEL UR4, URZ, 0x1, !UP0 ;  /* 0x000000013f047887 */ /* 0x000fe2000c000000 */
[----:B------:R-:W-:Y:S01]  /*1d10*/  IMAD.WIDE R10, R92, 0x80, RZ ;  /* 0x000000805c0a7825 */ /* 0x000fe200078e02ff */
[C---:B------:R-:W-:Y:S01]  /*1d20*/  ISETP.GE.OR P0, PT, R7.reuse, UR8, P0 ;  /* 0x0000000807007c0c */ /* 0x040fe20008706670 */
[----:B------:R-:W-:Y:S01]  /*1d30*/  ULOP3.LUT UR39, UR39, 0x3, URZ, 0xc0, !UPT ;  /* 0x0000000327277892 */ /* 0x000fe2000f8ec03f */
[----:B------:R-:W-:Y:S01]  /*1d40*/  IADD3 R96, -R7, UR8, R0 ;  /* 0x0000000807607c10 */ /* 0x000fe2000fffe100 */
[C---:B------:R-:W-:Y:S01]  /*1d50*/  IMAD R13, R90.reuse, UR7, R5 ;  /* 0x000000075a0d7c24 */ /* 0x040fe2000f8e0205 */
[----:B------:R-:W-:Y:S01]  /*1d60*/  ULOP3.LUT UR38, UR4, UR38, UR5, 0x96, !UPT ;  /* 0x0000002604267292 */ /* 0x000fe2000f8e9605 */
[----:B------:R-:W-:Y:S01]  /*1d70*/  IMAD.WIDE.U32 R4, R90, UR6, R8 ;  /* 0x000000065a047c25 */ /* 0x000fe2000f8e0008 */
[----:B------:R-:W-:-:S03]  /*1d80*/  LOP3.LUT R97, R10, R3, R6, 0xfe, !PT ;  /* 0x000000030a617212 */ /* 0x000fc600078efe06 */
[----:B------:R-:W-:Y:S02]  /*1d90*/  IMAD.IADD R5, R5, 0x1, R13 ;  /* 0x0000000105057824 */ /* 0x000fe400078e020d */
[----:B------:R-:W-:Y:S02]  /*1da0*/  IMAD.IADD R3, R12, 0x1, -R93 ;  /* 0x000000010c037824 */ /* 0x000fe400078e0a5d */
[----:B------:R-:W-:Y:S01]  /*1db0*/  IMAD.MOV.U32 R0, RZ, RZ, -0x1 ;  /* 0xffffffffff007424 */ /* 0x000fe200078e00ff */
[----:B------:R-:W-:Y:S06]  /*1dc0*/  @P0 BRA `(.L_x_32) ;  /* 0x0000003000a00947 */ /* 0x000fec0003800000 */
[----:B------:R-:W0:Y:S01]  /*1dd0*/  LDC.64 R12, c[0x0][0x5c8] ;  /* 0x00017200ff0c7b82 */ /* 0x000e220000000a00 */
[----:B------:R-:W-:Y:S01]  /*1de0*/  ULDC.64 UR4, c[0x0][0x5c0] ;  /* 0x0001700000047ab9 */ /* 0x000fe20000000a00 */
[----:B------:R-:W-:Y:S01]  /*1df0*/  BSSY B0, `(.L_x_32) ;  /* 0x0000325000007945 */ /* 0x000fe20003800000 */
[-C--:B0-----:R-:W-:Y:S02]  /*1e00*/  IMAD R6, R11, R12.reuse, RZ ;  /* 0x0000000c0b067224 */ /* 0x081fe400078e02ff */
[----:B------:R-:W-:-:S04]  /*1e10*/  IMAD.WIDE.U32 R4, R97, R12, R4 ;  /* 0x0000000c61047225 */ /* 0x000fc800078e0004 */
[----:B------:R-:W-:Y:S01]  /*1e20*/  IMAD R7, R97, R13, R6 ;  /* 0x0000000d61077224 */ /* 0x000fe200078e0206 */
[----:B------:R-:W-:-:S03]  /*1e30*/  IADD3 R4, P0, R4, UR4, RZ ;  /* 0x0000000404047c10 */ /* 0x000fc6000ff1e0ff */
[----:B------:R-:W-:Y:S01]  /*1e40*/  IMAD.IADD R7, R5, 0x1, R7 ;  /* 0x0000000105077824 */ /* 0x000fe200078e0207 */
[----:B------:R-:W-:-:S04]  /*1e50*/  LEA R6, P1, R12, R4, 0x3 ;  /* 0x000000040c067211 */ /* 0x000fc800078218ff */
[----:B------:R-:W-:Y:S02]  /*1e60*/  IADD3.X R5, R7, UR5, RZ, P0, !PT ;  /* 0x0000000507057c10 */ /* 0x000fe400087fe4ff */
[----:B-----5:R-:W-:Y:S02]  /*1e70*/  ISETP.NE.AND P0, PT, R88, RZ, PT ;  /* 0x000000ff5800720c */ /* 0x020fe40003f05270 */
[----:B------:R-:W-:-:S11]  /*1e80*/  LEA.HI.X R7, R12, R5, R13, 0x3, P1 ;  /* 0x000000050c077211 */ /* 0x000fd600008f1c0d */
[----:B------:R-:W-:Y:S05]  /*1e90*/  @!P0 BRA `(.L_x_33) ;  /* 0x0000002400608947 */ /* 0x000fea0003800000 */
[----:B------:R-:W0:Y:S01]  /*1ea0*/  LDC.64 R92, c[0x0][0x5b0] ;  /* 0x00016c00ff5c7b82 */ /* 0x000e220000000a00 */
[----:B------:R-:W-:Y:S01]  /*1eb0*/  ULDC.64 UR4, c[0x0][0x5b8] ;  /* 0x00016e0000047ab9 */ /* 0x000fe20000000a00 */
[----:B------:R-:W-:Y:S01]  /*1ec0*/  ISETP.GE.AND P1, PT, R96, 0x1, PT ;  /* 0x000000016000780c */ /* 0x000fe20003f26270 */
[----:B------:R-:W-:Y:S01]  /*1ed0*/  IMAD R13, R14, UR4, RZ ;  /* 0x000000040e0d7c24 */ /* 0x000fe2000f8e02ff */
[----:B------:R-:W-:Y:S01]  /*1ee0*/  BSSY B1, `(.L_x_34) ;  /* 0x000000e000017945 */ /* 0x000fe20003800000 */
[C---:B------:R-:W-:Y:S01]  /*1ef0*/  IMAD.WIDE.U32 R14, R90.reuse, UR4, R8 ;  /* 0x000000045a0e7c25 */ /* 0x040fe2000f8e0008 */
[----:B------:R-:W-:Y:S02]  /*1f00*/  ISETP.LT.OR P2, PT, R3, 0x1, !P1 ;  /* 0x000000010300780c */ /* 0x000fe40004f41670 */
[----:B------:R-:W1:Y:S01]  /*1f10*/  LDC.64 R94, c[0x0][0x5a8] ;  /* 0x00016a00ff5e7b82 */ /* 0x000e620000000a00 */
[----:B------:R-:W-:Y:S02]  /*1f20*/  IMAD R13, R90, UR5, R13 ;  /* 0x000000055a0d7c24 */ /* 0x000fe4000f8e020d */
[----:B------:R-:W-:-:S02]  /*1f30*/  IMAD.MOV.U32 R12, RZ, RZ, R14 ;  /* 0x000000ffff0c7224 */ /* 0x000fc400078e000e */
[----:B------:R-:W-:Y:S02]  /*1f40*/  IMAD.IADD R13, R15, 0x1, R13 ;  /* 0x000000010f0d7824 */ /* 0x000fe400078e020d */
[-C--:B0-----:R-:W-:Y:S02]  /*1f50*/  IMAD R10, R11, R92.reuse, RZ ;  /* 0x0000005c0b0a7224 */ /* 0x081fe400078e02ff */
[----:B------:R-:W-:-:S04]  /*1f60*/  IMAD.WIDE.U32 R8, R97, R92, R12 ;  /* 0x0000005c61087225 */ /* 0x000fc800078e000c */
[----:B------:R-:W-:Y:S01]  /*1f70*/  IMAD R21, R97, R93, R10 ;  /* 0x0000005d61157224 */ /* 0x000fe200078e020a */
[----:B-1----:R-:W-:-:S04]  /*1f80*/  IADD3 R8, P0, R8, R94, RZ ;  /* 0x0000005e08087210 */ /* 0x002fc80007f1e0ff */
[----:B------:R-:W-:Y:S01]  /*1f90*/  IADD3.X R9, R95, R9, R21, P0, !PT ;  /* 0x000000095f097210 */ /* 0x000fe200007fe415 */
[----:B------:R-:W-:Y:S08]  /*1fa0*/  @P2 BRA `(.L_x_35) ;  /* 0x0000000000042947 */ /* 0x000ff00003800000 */
[----:B--2---:R0:W5:Y:S02]  /*1fb0*/  LDG.E.U8 R89, desc[UR36][R8.64] ;  /* 0x0000002408597981 */ /* 0x004164000c1e1100 */
.L_x_35:
[----:B------:R-:W-:Y:S05]  /*1fc0*/  BSYNC B1 ;  /* 0x0000000000017941 */ /* 0x000fea0003800000 */
.L_x_34:
[----:B-----5:R-:W-:Y:S01]  /*1fd0*/  LOP3.LUT R10, R89, 0xffff, RZ, 0xc0, !PT ;  /* 0x0000ffff590a7812 */ /* 0x020fe200078ec0ff */
[----:B------:R-:W-:Y:S01]  /*1fe0*/  BSSY B1, `(.L_x_36) ;  /* 0x0000010000017945 */ /* 0x000fe20003800000 */
[----:B------:R-:W-:Y:S02]  /*1ff0*/  SHF.L.U64.HI R11, R92, 0x3, R93 ;  /* 0x000000035c0b7819 */ /* 0x000fe4000001025d */
[----:B------:R-:W-:Y:S01]  /*2000*/  PRMT R15, R10, 0x8880, RZ ;  /* 0x000088800a0f7816 */ /* 0x000fe200000000ff */
[----:B------:R-:W-:Y:S01]  /*2010*/  IMAD.SHL.U32 R10, R92, 0x8, RZ ;  /* 0x000000085c0a7824 */ /* 0x000fe200078e00ff */
[----:B------:R-:W-:-:S03]  /*2020*/  ISETP.GE.AND P0, PT, R96, 0x9, PT ;  /* 0x000000096000780c */ /* 0x000fc60003f06270 */
[----:B------:R-:W-:Y:S02]  /*2030*/  IMAD R20, R15, R88, RZ ;  /* 0x000000580f147224 */ /* 0x000fe400078e02ff */
[----:B------:R-:W-:-:S04]  /*2040*/  IMAD.WIDE.U32 R10, R97, R92, R10 ;  /* 0x0000005c610a7225 */ /* 0x000fc800078e000a */
[----:B------:R-:W-:Y:S01]  /*2050*/  @!P2 IMAD R15, R24, R23, R20 ;  /* 0x00000017180fa224 */ /* 0x000fe200078e0214 */
[----:B------:R-:W-:Y:S01]  /*2060*/  IADD3 R10, P3, P4, R14, R94, R10 ;  /* 0x0000005e0e0a7210 */ /* 0x000fe20007c7e00a */
[----:B------:R-:W-:-:S03]  /*2070*/  IMAD.IADD R14, R21, 0x1, R11 ;  /* 0x00000001150e7824 */ /* 0x000fc600078e020b */
[----:B------:R1:W-:Y:S01]  /*2080*/  @!P2 STG.E.U8 desc[UR36][R4.64], R15 ;  /* 0x0000000f0400a986 */ /* 0x0003e2000c101124 */
[----:B------:R-:W-:-:S13]  /*2090*/  ISETP.LT.OR P2, PT, R3, 0x2, !P1 ;  /* 0x000000020300780c */ /* 0x000fda0004f41670 */
[----:B-1----:R-:W-:Y:S05]  /*20a0*/  @P2 BRA `(.L_x_37) ;  /* 0x00000000000c2947 */ /* 0x002fea0003800000 */
[----:B--2---:R-:W2:Y:S02]  /*20b0*/  LDG.E.U8 R89, desc[UR36][R8.64+0x1] ;  /* 0x0000012408597981 */ /* 0x004ea4000c1e1100 */
[----:B--2---:R-:W-:-:S05]  /*20c0*/  PRMT R15, R89, 0x8880, RZ ;  /* 0x00008880590f7816 */ /* 0x004fca00000000ff */
[----:B------:R-:W-:-:S07]  /*20d0*/  IMAD R20, R15, R88, RZ ;  /* 0x000000580f147224 */ /* 0x000fce00078e02ff */
.L_x_37:
[----:B------:R-:W-:Y:S05]  /*20e0*/  BSYNC B1 ;  /* 0x0000000000017941 */ /* 0x000fea0003800000 */
.L_x_36:
[----:B------:R-:W-:Y:S01]  /*20f0*/  IADD3.X R11, R13, R95, R14, P3, P4 ;  /* 0x0000005f0d0b7210 */ /* 0x000fe20001fe840e */
[----:B------:R-:W-:Y:S01]  /*2100*/  @!P2 IMAD R25, R25, R23, R20 ;  /* 0x000000171919a224 */ /* 0x000fe200078e0214 */
[C---:B------:R-:W-:Y:S01]  /*2110*/  ISETP.LT.OR P3, PT, R3.reuse, 0x1, !P0 ;  /* 0x000000010300780c */ /* 0x040fe20004761670 */
[----:B------:R-:W-:Y:S01]  /*2120*/  BSSY B1, `(.L_x_38) ;  /* 0x0000008000017945 */ /* 0x000fe20003800000 */
[C---:B------:R-:W-:Y:S02]  /*2130*/  ISETP.LT.OR P4, PT, R3.reuse, 0x9, !P1 ;  /* 0x000000090300780c */ /* 0x040fe40004f81670 */
[----:B------:R1:W-:Y:S01]  /*2140*/  @!P2 STG.E.U8 desc[UR36][R4.64+0x1], R25 ;  /* 0x000001190400a986 */ /* 0x0003e2000c101124 */
[----:B------:R-:W-:-:S08]  /*2150*/  ISETP.LT.OR P2, PT, R3, 0x2, !P0 ;  /* 0x000000020300780c */ /* 0x000fd00004741670 */
[----:B------:R-:W-:Y:S05]  /*2160*/  @P3 BRA `(.L_x_39) ;  /* 0x00000000000c3947 */ /* 0x000fea0003800000 */
[----:B--2---:R-:W2:Y:S02]  /*2170*/  LDG.E.U8 R89, desc[UR36][R10.64] ;  /* 0x000000240a597981 */ /* 0x004ea4000c1e1100 */
[----:B--2---:R-:W-:-:S05]  /*2180*/  PRMT R13, R89, 0x8880, RZ ;  /* 0x00008880590d7816 */ /* 0x004fca00000000ff */
[----:B------:R-:W-:-:S07]  /*2190*/  IMAD R20, R13, R88, RZ ;  /* 0x000000580d147224 */ /* 0x000fce00078e02ff */
.L_x_39:
[----:B------:R-:W-:Y:S05]  /*21a0*/  BSYNC B1 ;  /* 0x0000000000017941 */ /* 0x000fea0003800000 */
.L_x_38:
[----:B------:R-:W-:Y:S01]  /*21b0*/  @!P3 IMAD R13, R26, R23, R20 ;  /* 0x000000171a0db224 */ /* 0x000fe200078e0214 */
[----:B------:R-:W-:Y:S04]  /*21c0*/  BSSY B1, `(.L_x_40) ;  /* 0x0000006000017945 */ /* 0x000fe80003800000 */
[----:B------:R3:W-:Y:S01]  /*21d0*/  @!P3 STG.E.U8 desc[UR36][R6.64], R13 ;  /* 0x0000000d0600b986 */ /* 0x0007e2000c101124 */
[----:B------:R-:W-:Y:S05]  /*21e0*/  @P2 BRA `(.L_x_41) ;  /* 0x00000000000c2947 */ /* 0x000fea0003800000 */
[----:B--2---:R-:W3:Y:S02]  /*21f0*/  LDG.E.U8 R89, desc[UR36][R10.64+0x1] ;  /* 0x000001240a597981 */ /* 0x004ee4000c1e1100 */
[----:B---3--:R-:W-:-:S05]  /*2200*/  PRMT R13, R89, 0x8880, RZ ;  /* 0x00008880590d7816 */ /* 0x008fca00000000ff */
[----:B------:R-:W-:-:S07]  /*2210*/  IMAD R20, R13, R88, RZ ;  /* 0x000000580d147224 */ /* 0x000fce00078e02ff */
.L_x_41:
[----:B------:R-:W-:Y:S05]  /*2220*/  BSYNC B1 ;  /* 0x0000000000017941 */ /* 0x000fea0003800000 */
.L_x_40:
[----:B------:R-:W-:Y:S01]  /*2230*/  @!P2 IMAD R27, R27, R23, R20 ;  /* 0x000000171b1ba224 */ /* 0x000fe200078e0214 */
[----:B------:R-:W-:Y:S04]  /*2240*/  BSSY B1, `(.L_x_42) ;  /* 0x0000006000017945 */ /* 0x000fe80003800000 */
[----:B------:R4:W-:Y:S01]  /*2250*/  @!P2 STG.E.U8 desc[UR36][R6.64+0x1], R27 ;  /* 0x0000011b0600a986 */ /* 0x0009e2000c101124 */
[----:B------:R-:W-:Y:S05]  /*2260*/  @P4 BRA `(.L_x_43) ;  /* 0x00000000000c4947 */ /* 0x000fea0003800000 */
[----:B--2---:R-:W3:Y:S02]  /*2270*/  LDG.E.U8 R89, desc[UR36][R8.64+0x8] ;  /* 0x0000082408597981 */ /* 0x004ee4000c1e1100 */
[----:B---3--:R-:W-:-:S05]  /*2280*/  PRMT R13, R89, 0x8880, RZ ;  /* 0x00008880590d7816 */ /* 0x008fca00000000ff */
[----:B------:R-:W-:-:S07]  /*2290*/  IMAD R20, R13, R88, RZ ;  /* 0x000000580d147224 */ /* 0x000fce00078e02ff */
.L_x_43:
[----:B------:R-:W-:Y:S05]  /*22a0*/  BSYNC B1 ;  /* 0x0000000000017941 */ /* 0x000fea0003800000 */
.L_x_42:
[C---:B------:R-:W-:Y:S01]  /*22b0*/  ISETP.LT.OR P2, PT, R3.reuse, 0xa, !P1 ;  /* 0x0000000a0300780c */ /* 0x040fe20004f41670 */
[----:B---3--:R-:W-:Y:S01]  /*22c0*/  @!P4 IMAD R13, R28, R23, R20 ;  /* 0x000000171c0dc224 */ /* 0x008fe200078e0214 */
[----:B------:R-:W-:Y:S01]  /*22d0*/  BSSY B1, `(.L_x_44) ;  /* 0x0000008000017945 */ /* 0x000fe20003800000 */
[----:B------:R-:W-:-:S03]  /*22e0*/  ISETP.LT.OR P3, PT, R3, 0x9, !P0 ;  /* 0x000000090300780c */ /* 0x000fc60004761670 */
[----:B------:R3:W-:Y:S01]  /*22f0*/  @!P4 STG.E.U8 desc[UR36][R4.64+0x8], R13 ;  /* 0x0000080d0400c986 */ /* 0x0007e2000c101124 */
[----:B------:R-:W-:-:S06]  /*2300*/  ISETP.LT.OR P4, PT, R3, 0xa, !P0 ;  /* 0x0000000a0300780c */ /* 0x000fcc0004781670 */
[----:B------:R-:W-:Y:S07]  /*2310*/  @P2 BRA `(.L_x_45) ;  /* 0x00000000000c2947 */ /* 0x000fee0003800000 */
[----:B--2---:R-:W3:Y:S02]  /*2320*/  LDG.E.U8 R89, desc[UR36][R8.64+0x9] ;  /* 0x0000092408597981 */ /* 0x004ee4000c1e1100 */
[----:B---3--:R-:W-:-:S05]  /*2330*/  PRMT R13, R89, 0x8880, RZ ;  /* 0x00008880590d7816 */ /* 0x008fca00000000ff */
[----:B------:R-:W-:-:S07]  /*2340*/  IMAD R20, R13, R88, RZ ;  /* 0x000000580d147224 */ /* 0x000fce00078e02ff */
.L_x_45:
[----:B------:R-:W-:Y:S05]  /*2350*/  BSYNC B1 ;  /* 0x0000000000017941 */ /* 0x000fea0003800000 */
.L_x_44:
[----:B------:R-:W-:Y:S01]  /*2360*/  @!P2 IMAD R29, R29, R23, R20 ;  /* 0x000000171d1da224 */ /* 0x000fe200078e0214 */
[----:B------:R-:W-:Y:S04]  /*2370*/  BSSY B1, `(.L_x_46) ;  /* 0x0000006000017945 */ /* 0x000fe80003800000 */
[----:B------:R0:W-:Y:S01]  /*2380*/  @!P2 STG.E.U8 desc[UR36][R4.64+0x9], R29 ;  /* 0x0000091d0400a986 */ /* 0x0001e2000c101124 */
[----:B------:R-:W-:Y:S05]  /*2390*/  @P3 BRA `(.L_x_47) ;  /* 0x00000000000c3947 */ /* 0x000fea0003800000 */
[----:B--2---:R-:W3:Y:S02]  /*23a0*/  LDG.E.U8 R89, desc[UR36][R10.64+0x8] ;  /* 0x000008240a597981 */ /* 0x004ee4000c1e1100 */
[----:B---3--:R-:W-:-:S05]  /*23b0*/  PRMT R13, R89, 0x8880, RZ ;  /* 0x00008880590d7816 */ /* 0x008fca00000000ff */
[----:B------:R-:W-:-:S07]  /*23c0*/  IMAD R20, R13, R88, RZ ;  /* 0x000000580d147224 */ /* 0x000fce00078e02ff */
.L_x_47:
[----:B------:R-:W-:Y:S05]  /*23d0*/  BSYNC B1 ;  /* 0x0000000000017941 */ /* 0x000fea0003800000 */
.L_x_46:
[----:B---3--:R-:W-:Y:S01]  /*23e0*/  @!P3 IMAD R13, R30, R23, R20 ;  /* 0x000000171e0db224 */ /* 0x008fe200078e0214 */
[----:B------:R-:W-:Y:S04]  /*23f0*/  BSSY B1, `(.L_x_48) ;  /* 0x0000006000017945 */ /* 0x000fe80003800000 */
[----:B------:R3:W-:Y:S01]  /*2400*/  @!P3 STG.E.U8 desc[UR36][R6.64+0x8], R13 ;  /* 0x0000080d0600b986 */ /* 0x0007e2000c101124 */
[----:B------:R-:W-:Y:S05]  /*2410*/  @P4 BRA `(.L_x_49) ;  /* 0x00000000000c4947 */ /* 0x000fea0003800000 */
[----:B--2---:R-:W3:Y:S02]  /*2420*/  LDG.E.U8 R89, desc[UR36][R10.64+0x9] ;  /* 0x000009240a597981 */ /* 0x004ee4000c1e1100 */
[----:B---3--:R-:W-:-:S05]  /*2430*/  PRMT R13, R89, 0x8880, RZ ;  /* 0x00008880590d7816 */ /* 0x008fca00000000ff */
[----:B------:R-:W-:-:S07]  /*2440*/  IMAD R20, R13, R88, RZ ;  /* 0x000000580d147224 */ /* 0x000fce00078e02ff */
.L_x_49:
[----:B------:R-:W-:Y:S05]  /*2450*/  BSYNC B1 ;  /* 0x0000000000017941 */ /* 0x000fea0003800000 */
.L_x_48:
[----:B------:R-:W-:Y:S01]  /*2460*/  ISETP.LT.OR P2, PT, R3, 0x11, !P1 ;  /* 0x000000110300780c */ /* 0x000fe20004f41670 */
[----:B------:R-:W-:Y:S01]  /*2470*/  @!P4 IMAD R31, R31, R23, R20 ;  /* 0x000000171f1fc224 */ /* 0x000fe200078e0214 */
        /* <DEDUP_REMOVED lines=8> */
.L_x_51:
[----:B------:R-:W-:Y:S05]  /*2500*/  BSYNC B1 ;  /* 0x0000000000017941 */ /* 0x000fea0003800000 */
.L_x_50:
[----:B---3--:R-:W-:Y:S01]  /*2510*/  @!P2 IMAD R13, R32, R23, R20 ;  /* 0x00000017200da224 */ /* 0x008fe200078e0214 */
[----:B------:R-:W-:Y:S04]  /*2520*/  BSSY B1, `(.L_x_52) ;  /* 0x0000006000017945 */ /* 0x000fe80003800000 */
[----:B------:R3:W-:Y:S01]  /*2530*/  @!P2 STG.E.U8 desc[UR36][R4.64+0x10], R13 ;  /* 0x0000100d0400a986 */ /* 0x0007e2000c101124 */
[----:B------:R-:W-:Y:S05]  /*2540*/  @P3 BRA `(.L_x_53) ;  /* 0x00000000000c3947 */ /* 0x000fea0003800000 */
[----:B--2---:R-:W3:Y:S02]  /*2550*/  LDG.E.U8 R89, desc[UR36][R8.64+0x11] ;  /* 0x0000112408597981 */ /* 0x004ee4000c1e1100 */
[----:B---3--:R-:W-:-:S05]  /*2560*/  PRMT R13, R89, 0x8880, RZ ;  /* 0x00008880590d7816 */ /* 0x008fca00000000ff */
[----:B------:R-:W-:-:S07]  /*2570*/  IMAD R20, R13, R88, RZ ;  /* 0x000000580d147224 */ /* 0x000fce00078e02ff */
.L_x_53:
[----:B------:R-:W-:Y:S05]  /*2580*/  BSYNC B1 ;  /* 0x0000000000017941 */ /* 0x000fea0003800000 */
.L_x_52:
[----:B------:R-:W-:Y:S01]  /*2590*/  @!P3 IMAD R33, R33, R23, R20 ;  /* 0x000000172121b224 */ /* 0x000fe200078e0214 */
[----:B------:R-:W-:Y:S04]  /*25a0*/  BSSY B1, `(.L_x_54) ;  /* 0x0000006000017945 */ /* 0x000fe80003800000 */
[----:B------:R0:W-:Y:S01]  /*25b0*/  @!P3 STG.E.U8 desc[UR36][R4.64+0x11], R33 ;  /* 0x000011210400b986 */ /* 0x0001e2000c101124 */
[----:B------:R-:W-:Y:S05]  /*25c0*/  @P4 BRA `(.L_x_55) ;  /* 0x00000000000c4947 */ /* 0x000fea0003800000 */
[----:B--2---:R-:W3:Y:S02]  /*25d0*/  LDG.E.U8 R89, desc[UR36][R10.64+0x10] ;  /* 0x000010240a597981 */ /* 0x004ee4000c1e1100 */
[----:B---3--:R-:W-:-:S05]  /*25e0*/  PRMT R13, R89, 0x8880, RZ ;  /* 0x00008880590d7816 */ /* 0x008fca00000000ff */
[----:B------:R-:W-:-:S07]  /*25f0*/  IMAD R20, R13, R88, RZ ;  /* 0x000000580d147224 */ /* 0x000fce00078e02ff */
.L_x_55:
[----:B------:R-:W-:Y:S05]  /*2600*/  BSYNC B1 ;  /* 0x0000000000017941 */ /* 0x000fea0003800000 */
.L_x_54:
        /* <DEDUP_REMOVED lines=10> */
.L_x_57:
[----:B------:R-:W-:Y:S05]  /*26b0*/  BSYNC B1 ;  /* 0x0000000000017941 */ /* 0x000fea0003800000 */
.L_x_56:
[----:B------:R-:W-:Y:S01]  /*26c0*/  @!P2 IMAD R35, R35, R23, R20 ;  /* 0x000000172323a224 */ /* 0x000fe200078e0214 */
[----:B------:R-:W-:Y:S04]  /*26d0*/  BSSY B1, `(.L_x_58) ;  /* 0x0000006000017945 */ /* 0x000fe80003800000 */
[----:B------:R0:W-:Y:S01]  /*26e0*/  @!P2 STG.E.U8 desc[UR36][R6.64+0x11], R35 ;  /* 0x000011230600a986 */ /* 0x0001e2000c101124 */
[----:B------:R-:W-:Y:S05]  /*26f0*/  @P3 BRA `(.L_x_59) ;  /* 0x00000000000c3947 */ /* 0x000fea0003800000 */
[----:B--2---:R-:W3:Y:S02]  /*2700*/  LDG.E.U8 R89, desc[UR36][R8.64+0x18] ;  /* 0x0000182408597981 */ /* 0x004ee4000c1e1100 */
[----:B---3--:R-:W-:-:S05]  /*2710*/  PRMT R13, R89, 0x8880, RZ ;  /* 0x00008880590d7816 */ /* 0x008fca00000000ff */
[----:B------:R-:W-:-:S07]  /*2720*/  IMAD R20, R13, R88, RZ ;  /* 0x000000580d147224 */ /* 0x000fce00078e02ff */
.L_x_59:
[----:B------:R-:W-:Y:S05]  /*2730*/  BSYNC B1 ;  /* 0x0000000000017941 */ /* 0x000fea0003800000 */
.L_x_58:
[----:B---3--:R-:W-:Y:S01]  /*2740*/  @!P3 IMAD R13, R36, R23, R20 ;  /* 0x00000017240db224 */ /* 0x008fe200078e0214 */
[----:B------:R-:W-:Y:S04]  /*2750*/  BSSY B1, `(.L_x_60) ;  /* 0x0000006000017945 */ /* 0x000fe80003800000 */
[----:B------:R3:W-:Y:S01]  /*2760*/  @!P3 STG.E.U8 desc[UR36][R4.64+0x18], R13 ;  /* 0x0000180d0400b986 */ /* 0x0007e2000c101124 */
[----:B------:R-:W-:Y:S05]  /*2770*/  @P4 BRA `(.L_x_61) ;  /* 0x00000000000c4947 */ /* 0x000fea0003800000 */
[----:B--2---:R-:W3:Y:S02]  /*2780*/  LDG.E.U8 R89, desc[UR36][R8.64+0x19] ;  /* 0x0000192408597981 */ /* 0x004ee4000c1e1100 */
[----:B---3--:R-:W-:-:S05]  /*2790*/  PRMT R13, R89, 0x8880, RZ ;  /* 0x00008880590d7816 */ /* 0x008fca00000000ff */
[----:B------:R-:W-:-:S07]  /*27a0*/  IMAD R20, R13, R88, RZ ;  /* 0x000000580d147224 */ /* 0x000fce00078e02ff */
.L_x_61:
[----:B------:R-:W-:Y:S05]  /*27b0*/  BSYNC B1 ;  /* 0x0000000000017941 */ /* 0x000fea0003800000 */
.L_x_60:
        /* <DEDUP_REMOVED lines=10> */
.L_x_63:
[----:B------:R-:W-:Y:S05]  /*2860*/  BSYNC B1 ;  /* 0x0000000000017941 */ /* 0x000fea0003800000 */
.L_x_62:
[----:B---3--:R-:W-:Y:S01]  /*2870*/  @!P2 IMAD R13, R38, R23, R20 ;  /* 0x00000017260da224 */ /* 0x008fe200078e0214 */
[----:B------:R-:W-:Y:S04]  /*2880*/  BSSY B1, `(.L_x_64) ;  /* 0x0000006000017945 */ /* 0x000fe80003800000 */
[----:B------:R3:W-:Y:S01]  /*2890*/  @!P2 STG.E.U8 desc[UR36][R6.64+0x18], R13 ;  /* 0x0000180d0600a986 */ /* 0x0007e2000c101124 */
[----:B------:R-:W-:Y:S05]  /*28a0*/  @P3 BRA `(.L_x_65) ;  /* 0x00000000000c3947 */ /* 0x000fea0003800000 */
[----:B--2---:R-:W3:Y:S02]  /*28b0*/  LDG.E.U8 R89, desc[UR36][R10.64+0x19] ;  /* 0x000019240a597981 */ /* 0x004ee4000c1e1100 */
[----:B---3--:R-:W-:-:S05]  /*28c0*/  PRMT R13, R89, 0x8880, RZ ;  /* 0x00008880590d7816 */ /* 0x008fca00000000ff */
[----:B------:R-:W-:-:S07]  /*28d0*/  IMAD R20, R13, R88, RZ ;  /* 0x000000580d147224 */ /* 0x000fce00078e02ff */
.L_x_65:
[----:B------:R-:W-:Y:S05]  /*28e0*/  BSYNC B1 ;  /* 0x0000000000017941 */ /* 0x000fea0003800000 */
.L_x_64:
[----:B------:R-:W-:Y:S01]  /*28f0*/  @!P3 IMAD R39, R39, R23, R20 ;  /* 0x000000172727b224 */ /* 0x000fe200078e0214 */
[----:B------:R-:W-:Y:S04]  /*2900*/  BSSY B1, `(.L_x_66) ;  /* 0x0000006000017945 */ /* 0x000fe80003800000 */
[----:B------:R0:W-:Y:S01]  /*2910*/  @!P3 STG.E.U8 desc[UR36][R6.64+0x19], R39 ;  /* 0x000019270600b986 */ /* 0x0001e2000c101124 */
[----:B------:R-:W-:Y:S05]  /*2920*/  @P4 BRA `(.L_x_67) ;  /* 0x00000000000c4947 */ /* 0x000fea0003800000 */
[----:B--2---:R-:W3:Y:S02]  /*2930*/  LDG.E.U8 R89, desc[UR36][R8.64+0x20] ;  /* 0x0000202408597981 */ /* 0x004ee4000c1e1100 */
[----:B---3--:R-:W-:-:S05]  /*2940*/  PRMT R13, R89, 0x8880, RZ ;  /* 0x00008880590d7816 */ /* 0x008fca00000000ff */
[----:B------:R-:W-:-:S07]  /*2950*/  IMAD R20, R13, R88, RZ ;  /* 0x000000580d147224 */ /* 0x000fce00078e02ff */
.L_x_67:
[----:B------:R-:W-:Y:S05]  /*2960*/  BSYNC B1 ;  /* 0x0000000000017941 */ /* 0x000fea0003800000 */
.L_x_66:
        /* <DEDUP_REMOVED lines=10> */
.L_x_69:
[----:B------:R-:W-:Y:S05]  /*2a10*/  BSYNC B1 ;  /* 0x0000000000017941 */ /* 0x000fea0003800000 */
.L_x_68:
[----:B------:R-:W-:Y:S01]  /*2a20*/  @!P2 IMAD R41, R41, R23, R20 ;  /* 0x000000172929a224 */ /* 0x000fe200078e0214 */
[----:B------:R-:W-:Y:S04]  /*2a30*/  BSSY B1, `(.L_x_70) ;  /* 0x0000006000017945 */ /* 0x000fe80003800000 */
[----:B------:R0:W-:Y:S01]  /*2a40*/  @!P2 STG.E.U8 desc[UR36][R4.64+0x21], R41 ;  /* 0x000021290400a986 */ /* 0x0001e2000c101124 */
[----:B------:R-:W-:Y:S05]  /*2a50*/  @P3 BRA `(.L_x_71) ;  /* 0x00000000000c3947 */ /* 0x000fea0003800000 */
[----:B--2---:R-:W3:Y:S02]  /*2a60*/  LDG.E.U8 R89, desc[UR36][R10.64+0x20] ;  /* 0x000020240a597981 */ /* 0x004ee4000c1e1100 */
[----:B---3--:R-:W-:-:S05]  /*2a70*/  PRMT R13, R89, 0x8880, RZ ;  /* 0x00008880590d7816 */ /* 0x008fca00000000ff */
[----:B------:R-:W-:-:S07]  /*2a80*/  IMAD R20, R13, R88, RZ ;  /* 0x000000580d147224 */ /* 0x000fce00078e02ff */
.L_x_71:
[----:B------:R-:W-:Y:S05]  /*2a90*/  BSYNC B1 ;  /* 0x0000000000017941 */ /* 0x000fea0003800000 */
.L_x_70:
[----:B---3--:R-:W-:Y:S01]  /*2aa0*/  @!P3 IMAD R13, R42, R23, R20 ;  /* 0x000000172a0db224 */ /* 0x008fe200078e0214 */
[----:B------:R-:W-:Y:S04]  /*2ab0*/  BSSY B1, `(.L_x_72) ;  /* 0x0000006000017945 */ /* 0x000fe80003800000 */
[----:B------:R3:W-:Y:S01]  /*2ac0*/  @!P3 STG.E.U8 desc[UR36][R6.64+0x20], R13 ;  /* 0x0000200d0600b986 */ /* 0x0007e2000c101124 */
[----:B------:R-:W-:Y:S05]  /*2ad0*/  @P4 BRA `(.L_x_73) ;  /* 0x00000000000c4947 */ /* 0x000fea0003800000 */
[----:B--2---:R-:W3:Y:S02]  /*2ae0*/  LDG.E.U8 R89, desc[UR36][R10.64+0x21] ;  /* 0x000021240a597981 */ /* 0x004ee4000c1e1100 */
[----:B---3--:R-:W-:-:S05]  /*2af0*/  PRMT R13, R89, 0x8880, RZ ;  /* 0x00008880590d7816 */ /* 0x008fca00000000ff */
[----:B------:R-:W-:-:S07]  /*2b00*/  IMAD R20, R13, R88, RZ ;  /* 0x000000580d147224 */ /* 0x000fce00078e02ff */
.L_x_73:
[----:B------:R-:W-:Y:S05]  /*2b10*/  BSYNC B1 ;  /* 0x0000000000017941 */ /* 0x000fea0003800000 */
.L_x_72:
        /* <DEDUP_REMOVED lines=10> */
.L_x_75:
[----:B------:R-:W-:Y:S05]  /*2bc0*/  BSYNC B1 ;  /* 0x0000000000017941 */ /* 0x000fea0003800000 */
.L_x_74:
[----:B---3--:R-:W-:Y:S01]  /*2bd0*/  @!P2 IMAD R13, R44, R23, R20 ;  /* 0x000000172c0da224 */ /* 0x008fe200078e0214 */
[----:B------:R-:W-:Y:S04]  /*2be0*/  BSSY B1, `(.L_x_76) ;  /* 0x0000006000017945 */ /* 0x000fe80003800000 */
[----:B------:R3:W-:Y:S01]  /*2bf0*/  @!P2 STG.E.U8 desc[UR36][R4.64+0x28], R13 ;  /* 0x0000280d0400a986 */ /* 0x0007e2000c101124 */
[----:B------:R-:W-:Y:S05]  /*2c00*/  @P3 BRA `(.L_x_77) ;  /* 0x00000000000c3947 */ /* 0x000fea0003800000 */
[----:B--2---:R-:W3:Y:S02]  /*2c10*/  LDG.E.U8 R89, desc[UR36][R8.64+0x29] ;  /* 0x0000292408597981 */ /* 0x004ee4000c1e1100 */
[----:B---3--:R-:W-:-:S05]  /*2c20*/  PRMT R13, R89, 0x8880, RZ ;  /* 0x00008880590d7816 */ /* 0x008fca00000000ff */
[----:B------:R-:W-:-:S07]  /*2c30*/  IMAD R20, R13, R88, RZ ;  /* 0x000000580d147224 */ /* 0x000fce00078e02ff */
.L_x_77:
[----:B------:R-:W-:Y:S05]  /*2c40*/  BSYNC B1 ;  /* 0x0000000000017941 */ /* 0x000fea0003800000 */
.L_x_76:
[----:B------:R-:W-:Y:S01]  /*2c50*/  @!P3 IMAD R45, R45, R23, R20 ;  /* 0x000000172d2db224 */ /* 0x000fe200078e0214 */
[----:B------:R-:W-:Y:S04]  /*2c60*/  BSSY B1, `(.L_x_78) ;  /* 0x0000006000017945 */ /* 0x000fe80003800000 */
[----:B------:R0:W-:Y:S01]  /*2c70*/  @!P3 STG.E.U8 desc[UR36][R4.64+0x29], R45 ;  /* 0x0000292d0400b986 */ /* 0x0001e2000c101124 */
[----:B------:R-:W-:Y:S05]  /*2c80*/  @P4 BRA `(.L_x_79) ;  /* 0x00000000000c4947 */ /* 0x000fea0003800000 */
[----:B--2---:R-:W3:Y:S02]  /*2c90*/  LDG.E.U8 R89, desc[UR36][R10.64+0x28] ;  /* 0x000028240a597981 */ /* 0x004ee4000c1e1100 */
[----:B---3--:R-:W-:-:S05]  /*2ca0*/  PRMT R13, R89, 0x8880, RZ ;  /* 0x00008880590d7816 */ /* 0x008fca00000000ff */
[----:B------:R-:W-:-:S07]  /*2cb0*/  IMAD R20, R13, R88, RZ ;  /* 0x000000580d147224 */ /* 0x000fce00078e02ff */
.L_x_79:
[----:B------:R-:W-:Y:S05]  /*2cc0*/  BSYNC B1 ;  /* 0x0000000000017941 */ /* 0x000fea0003800000 */
.L_x_78:
        /* <DEDUP_REMOVED lines=10> */
.L_x_81:
[----:B------:R-:W-:Y:S05]  /*2d70*/  BSYNC B1 ;  /* 0x0000000000017941 */ /* 0x000fea0003800000 */
.L_x_80:
[----:B------:R-:W-:Y:S01]  /*2d80*/  @!P2 IMAD R47, R47, R23, R20 ;  /* 0x000000172f2fa224 */ /* 0x000fe200078e0214 */
[----:B------:R-:W-:Y:S04]  /*2d90*/  BSSY B1, `(.L_x_82) ;  /* 0x0000006000017945 */ /* 0x000fe80003800000 */
[----:B------:R0:W-:Y:S01]  /*2da0*/  @!P2 STG.E.U8 desc[UR36][R6.64+0x29], R47 ;  /* 0x0000292f0600a986 */ /* 0x0001e2000c101124 */
[----:B------:R-:W-:Y:S05]  /*2db0*/  @P3 BRA `(.L_x_83) ;  /* 0x00000000000c3947 */ /* 0x000fea0003800000 */
[----:B--2---:R-:W3:Y:S02]  /*2dc0*/  LDG.E.U8 R89, desc[UR36][R8.64+0x30] ;  /* 0x0000302408597981 */ /* 0x004ee4000c1e1100 */
[----:B---3--:R-:W-:-:S05]  /*2dd0*/  PRMT R13, R89, 0x8880, RZ ;  /* 0x00008880590d7816 */ /* 0x008fca00000000ff */
[----:B------:R-:W-:-:S07]  /*2de0*/  IMAD R20, R13, R88, RZ ;  /* 0x000000580d147224 */ /* 0x000fce00078e02ff */
.L_x_83:
[----:B------:R-:W-:Y:S05]  /*2df0*/  BSYNC B1 ;  /* 0x0000000000017941 */ /* 0x000fea0003800000 */
.L_x_82:
[----:B---3--:R-:W-:Y:S01]  /*2e00*/  @!P3 IMAD R13, R48, R23, R20 ;  /* 0x00000017300db224 */ /* 0x008fe200078e0214 */
[----:B------:R-:W-:Y:S04]  /*2e10*/  BSSY B1, `(.L_x_84) ;  /* 0x0000006000017945 */ /* 0x000fe80003800000 */
[----:B------:R3:W-:Y:S01]  /*2e20*/  @!P3 STG.E.U8 desc[UR36][R4.64+0x30], R13 ;  /* 0x0000300d0400b986 */ /* 0x0007e2000c101124 */
[----:B------:R-:W-:Y:S05]  /*2e30*/  @P4 BRA `(.L_x_85) ;  /* 0x00000000000c4947 */ /* 0x000fea0003800000 */
[----:B--2---:R-:W3:Y:S02]  /*2e40*/  LDG.E.U8 R89, desc[UR36][R8.64+0x31] ;  /* 0x0000312408597981 */ /* 0x004ee4000c1e1100 */
[----:B---3--:R-:W-:-:S05]  /*2e50*/  PRMT R13, R89, 0x8880, RZ ;  /* 0x00008880590d7816 */ /* 0x008fca00000000ff */
[----:B------:R-:W-:-:S07]  /*2e60*/  IMAD R20, R13, R88, RZ ;  /* 0x000000580d147224 */ /* 0x000fce00078e02ff */
.L_x_85:
[----:B------:R-:W-:Y:S05]  /*2e70*/  BSYNC B1 ;  /* 0x0000000000017941 */ /* 0x000fea0003800000 */
.L_x_84:
        /* <DEDUP_REMOVED lines=10> */
.L_x_87:
[----:B------:R-:W-:Y:S05]  /*2f20*/  BSYNC B1 ;  /* 0x0000000000017941 */ /* 0x000fea0003800000 */
.L_x_86:
[----:B---3--:R-:W-:Y:S01]  /*2f30*/  @!P2 IMAD R13, R50, R23, R20 ;  /* 0x00000017320da224 */ /* 0x008fe200078e0214 */
[----:B------:R-:W-:Y:S04]  /*2f40*/  BSSY B1, `(.L_x_88) ;  /* 0x0000006000017945 */ /* 0x000fe80003800000 */
[----:B------:R3:W-:Y:S01]  /*2f50*/  @!P2 STG.E.U8 desc[UR36][R6.64+0x30], R13 ;  /* 0x0000300d0600a986 */ /* 0x0007e2000c101124 */
[----:B------:R-:W-:Y:S05]  /*2f60*/  @P3 BRA `(.L_x_89) ;  /* 0x00000000000c3947 */ /* 0x000fea0003800000 */
[----:B--2---:R-:W3:Y:S02]  /*2f70*/  LDG.E.U8 R89, desc[UR36][R10.64+0x31] ;  /* 0x000031240a597981 */ /* 0x004ee4000c1e1100 */
[----:B---3--:R-:W-:-:S05]  /*2f80*/  PRMT R13, R89, 0x8880, RZ ;  /* 0x00008880590d7816 */ /* 0x008fca00000000ff */
[----:B------:R-:W-:-:S07]  /*2f90*/  IMAD R20, R13, R88, RZ ;  /* 0x000000580d147224 */ /* 0x000fce00078e02ff */
.L_x_89:
[----:B------:R-:W-:Y:S05]  /*2fa0*/  BSYNC B1 ;  /* 0x0000000000017941 */ /* 0x000fea0003800000 */
.L_x_88:
[----:B------:R-:W-:Y:S01]  /*2fb0*/  @!P3 IMAD R51, R51, R23, R20 ;  /* 0x000000173333b224 */ /* 0x000fe200078e0214 */
[----:B------:R-:W-:Y:S04]  /*2fc0*/  BSSY B1, `(.L_x_90) ;  /* 0x0000006000017945 */ /* 0x000fe80003800000 */
[----:B------:R0:W-:Y:S01]  /*2fd0*/  @!P3 STG.E.U8 desc[UR36][R6.64+0x31], R51 ;  /* 0x000031330600b986 */ /* 0x0001e2000c101124 */
[----:B------:R-:W-:Y:S05]  /*2fe0*/  @P4 BRA `(.L_x_91) ;  /* 0x00000000000c4947 */ /* 0x000fea0003800000 */
[----:B--2---:R-:W3:Y:S02]  /*2ff0*/  LDG.E.U8 R89, desc[UR36][R8.64+0x38] ;  /* 0x0000382408597981 */ /* 0x004ee4000c1e1100 */
[----:B---3--:R-:W-:-:S05]  /*3000*/  PRMT R13, R89, 0x8880, RZ ;  /* 0x00008880590d7816 */ /* 0x008fca00000000ff */
[----:B------:R-:W-:-:S07]  /*3010*/  IMAD R20, R13, R88, RZ ;  /* 0x000000580d147224 */ /* 0x000fce00078e02ff */
.L_x_91:
[----:B------:R-:W-:Y:S05]  /*3020*/  BSYNC B1 ;  /* 0x0000000000017941 */ /* 0x000fea0003800000 */
.L_x_90:
        /* <DEDUP_REMOVED lines=10> */
.L_x_93:
[----:B------:R-:W-:Y:S05]  /*30d0*/  BSYNC B1 ;  /* 0x0000000000017941 */ /* 0x000fea0003800000 */
.L_x_92:
[----:B------:R-:W-:Y:S01]  /*30e0*/  @!P2 IMAD R53, R53, R23, R20 ;  /* 0x000000173535a224 */ /* 0x000fe200078e0214 */
[----:B------:R-:W-:Y:S04]  /*30f0*/  BSSY B1, `(.L_x_94) ;  /* 0x0000006000017945 */ /* 0x000fe80003800000 */
[----:B------:R0:W-:Y:S01]  /*3100*/  @!P2 STG.E.U8 desc[UR36][R4.64+0x39], R53 ;  /* 0x000039350400a986 */ /* 0x0001e2000c101124 */
[----:B------:R-:W-:Y:S05]  /*3110*/  @P3 BRA `(.L_x_95) ;  /* 0x00000000000c3947 */ /* 0x000fea0003800000 */
[----:B--2---:R-:W3:Y:S02]  /*3120*/  LDG.E.U8 R89, desc[UR36][R10.64+0x38] ;  /* 0x000038240a597981 */ /* 0x004ee4000c1e1100 */
[----:B---3--:R-:W-:-:S05]  /*3130*/  PRMT R13, R89, 0x8880, RZ ;  /* 0x00008880590d7816 */ /* 0x008fca00000000ff */
[----:B------:R-:W-:-:S07]  /*3140*/  IMAD R20, R13, R88, RZ ;  /* 0x000000580d147224 */ /* 0x000fce00078e02ff */
.L_x_95:
[----:B------:R-:W-:Y:S05]  /*3150*/  BSYNC B1 ;  /* 0x0000000000017941 */ /* 0x000fea0003800000 */
.L_x_94:
[----:B---3--:R-:W-:Y:S01]  /*3160*/  @!P3 IMAD R13, R54, R23, R20 ;  /* 0x00000017360db224 */ /* 0x008fe200078e0214 */
[----:B------:R-:W-:Y:S04]  /*3170*/  BSSY B1, `(.L_x_96) ;  /* 0x0000006000017945 */ /* 0x000fe80003800000 */
[----:B------:R3:W-:Y:S01]  /*3180*/  @!P3 STG.E.U8 desc[UR36][R6.64+0x38], R13 ;  /* 0x0000380d0600b986 */ /* 0x0007e2000c101124 */
[----:B------:R-:W-:Y:S05]  /*3190*/  @P4 BRA `(.L_x_97) ;  /* 0x00000000000c4947 */ /* 0x000fea0003800000 */
[----:B--2---:R-:W3:Y:S02]  /*31a0*/  LDG.E.U8 R89, desc[UR36][R10.64+0x39] ;  /* 0x000039240a597981 */ /* 0x004ee4000c1e1100 */
[----:B---3--:R-:W-:-:S05]  /*31b0*/  PRMT R13, R89, 0x8880, RZ ;  /* 0x00008880590d7816 */ /* 0x008fca00000000ff */
[----:B------:R-:W-:-:S07]  /*31c0*/  IMAD R20, R13, R88, RZ ;  /* 0x000000580d147224 */ /* 0x000fce00078e02ff */
.L_x_97:
[----:B------:R-:W-:Y:S05]  /*31d0*/  BSYNC B1 ;  /* 0x0000000000017941 */ /* 0x000fea0003800000 */
.L_x_96:
        /* <DEDUP_REMOVED lines=10> */
.L_x_99:
[----:B------:R-:W-:Y:S05]  /*3280*/  BSYNC B1 ;  /* 0x0000000000017941 */ /* 0x000fea0003800000 */
.L_x_98:
[----:B---3--:R-:W-:Y:S01]  /*3290*/  @!P2 IMAD R13, R56, R23, R20 ;  /* 0x00000017380da224 */ /* 0x008fe200078e0214 */
[----:B------:R-:W-:Y:S04]  /*32a0*/  BSSY B1, `(.L_x_100) ;  /* 0x0000006000017945 */ /* 0x000fe80003800000 */
[----:B------:R3:W-:Y:S01]  /*32b0*/  @!P2 STG.E.U8 desc[UR36][R4.64+0x40], R13 ;  /* 0x0000400d0400a986 */ /* 0x0007e2000c101124 */
[----:B------:R-:W-:Y:S05]  /*32c0*/  @P3 BRA `(.L_x_101) ;  /* 0x00000000000c3947 */ /* 0x000fea0003800000 */
[----:B--2---:R-:W3:Y:S02]  /*32d0*/  LDG.E.U8 R89, desc[UR36][R8.64+0x41] ;  /* 0x0000412408597981 */ /* 0x004ee4000c1e1100 */
[----:B---3--:R-:W-:-:S05]  /*32e0*/  PRMT R13, R89, 0x8880, RZ ;  /* 0x00008880590d7816 */ /* 0x008fca00000000ff */
[----:B------:R-:W-:-:S07]  /*32f0*/  IMAD R20, R13, R88, RZ ;  /* 0x000000580d147224 */ /* 0x000fce00078e02ff */
.L_x_101:
[----:B------:R-:W-:Y:S05]  /*3300*/  BSYNC B1 ;  /* 0x0000000000017941 */ /* 0x000fea0003800000 */
.L_x_100:
[----:B------:R-:W-:Y:S01]  /*3310*/  @!P3 IMAD R57, R57, R23, R20 ;  /* 0x000000173939b224 */ /* 0x000fe200078e0214 */
[----:B------:R-:W-:Y:S04]  /*3320*/  BSSY B1, `(.L_x_102) ;  /* 0x0000006000017945 */ /* 0x000fe80003800000 */
[----:B------:R0:W-:Y:S01]  /*3330*/  @!P3 STG.E.U8 desc[UR36][R4.64+0x41], R57 ;  /* 0x000041390400b986 */ /* 0x0001e2000c101124 */
[----:B------:R-:W-:Y:S05]  /*3340*/  @P4 BRA `(.L_x_103) ;  /* 0x00000000000c4947 */ /* 0x000fea0003800000 */
[----:B--2---:R-:W3:Y:S02]  /*3350*/  LDG.E.U8 R89, desc[UR36][R10.64+0x40] ;  /* 0x000040240a597981 */ /* 0x004ee4000c1e1100 */
[----:B---3--:R-:W-:-:S05]  /*3360*/  PRMT R13, R89, 0x8880, RZ ;  /* 0x00008880590d7816 */ /* 0x008fca00000000ff */
[----:B------:R-:W-:-:S07]  /*3370*/  IMAD R20, R13, R88, RZ ;  /* 0x000000580d147224 */ /* 0x000fce00078e02ff */
.L_x_103:
[----:B------:R-:W-:Y:S05]  /*3380*/  BSYNC B1 ;  /* 0x0000000000017941 */ /* 0x000fea0003800000 */
.L_x_102:
        /* <DEDUP_REMOVED lines=10> */
.L_x_105:
[----:B------:R-:W-:Y:S05]  /*3430*/  BSYNC B1 ;  /* 0x0000000000017941 */ /* 0x000fea0003800000 */
.L_x_104:
[----:B------:R-:W-:Y:S01]  /*3440*/  @!P2 IMAD R59, R59, R23, R20 ;  /* 0x000000173b3ba224 */ /* 0x000fe200078e0214 */
[----:B------:R-:W-:Y:S04]  /*3450*/  BSSY B1, `(.L_x_106) ;  /* 0x0000006000017945 */ /* 0x000fe80003800000 */
[----:B------:R0:W-:Y:S01]  /*3460*/  @!P2 STG.E.U8 desc[UR36][R6.64+0x41], R59 ;  /* 0x0000413b0600a986 */ /* 0x0001e2000c101124 */
[----:B------:R-:W-:Y:S05]  /*3470*/  @P3 BRA `(.L_x_107) ;  /* 0x00000000000c3947 */ /* 0x000fea0003800000 */
[----:B--2---:R-:W3:Y:S02]  /*3480*/  LDG.E.U8 R89, desc[UR36][R8.64+0x48] ;  /* 0x0000482408597981 */ /* 0x004ee4000c1e1100 */
[----:B---3--:R-:W-:-:S05]  /*3490*/  PRMT R13, R89, 0x8880, RZ ;  /* 0x00008880590d7816 */ /* 0x008fca00000000ff */
[----:B------:R-:W-:-:S07]  /*34a0*/  IMAD R20, R13, R88, RZ ;  /* 0x000000580d147224 */ /* 0x000fce00078e02ff */
.L_x_107:
[----:B------:R-:W-:Y:S05]  /*34b0*/  BSYNC B1 ;  /* 0x0000000000017941 */ /* 0x000fea0003800000 */
.L_x_106:
[----:B---3--:R-:W-:Y:S01]  /*34c0*/  @!P3 IMAD R13, R60, R23, R20 ;  /* 0x000000173c0db224 */ /* 0x008fe200078e0214 */
[----:B------:R-:W-:Y:S04]  /*34d0*/  BSSY B1, `(.L_x_108) ;  /* 0x0000006000017945 */ /* 0x000fe80003800000 */
[----:B------:R3:W-:Y:S01]  /*34e0*/  @!P3 STG.E.U8 desc[UR36][R4.64+0x48], R13 ;  /* 0x0000480d0400b986 */ /* 0x0007e2000c101124 */
[----:B------:R-:W-:Y:S05]  /*34f0*/  @P4 BRA `(.L_x_109) ;  /* 0x00000000000c4947 */ /* 0x000fea0003800000 */
[----:B--2---:R-:W3:Y:S02]  /*3500*/  LDG.E.U8 R89, desc[UR36][R8.64+0x49] ;  /* 0x0000492408597981 */ /* 0x004ee4000c1e1100 */
[----:B---3--:R-:W-:-:S05]  /*3510*/  PRMT R13, R89, 0x8880, RZ ;  /* 0x00008880590d7816 */ /* 0x008fca00000000ff */
[----:B------:R-:W-:-:S07]  /*3520*/  IMAD R20, R13, R88, RZ ;  /* 0x000000580d147224 */ /* 0x000fce00078e02ff */
.L_x_109:
[----:B------:R-:W-:Y:S05]  /*3530*/  BSYNC B1 ;  /* 0x0000000000017941 */ /* 0x000fea0003800000 */
.L_x_108:
        /* <DEDUP_REMOVED lines=10> */
.L_x_111:
[----:B------:R-:W-:Y:S05]  /*35e0*/  BSYNC B1 ;  /* 0x0000000000017941 */ /* 0x000fea0003800000 */
.L_x_110:
[----:B---3--:R-:W-:Y:S01]  /*35f0*/  @!P2 IMAD R13, R62, R23, R20 ;  /* 0x000000173e0da224 */ /* 0x008fe200078e0214 */
[----:B------:R-:W-:Y:S04]  /*3600*/  BSSY B1, `(.L_x_112) ;  /* 0x0000006000017945 */ /* 0x000fe80003800000 */
[----:B------:R3:W-:Y:S01]  /*3610*/  @!P2 STG.E.U8 desc[UR36][R6.64+0x48], R13 ;  /* 0x0000480d0600a986 */ /* 0x0007e2000c101124 */
[----:B------:R-:W-:Y:S05]  /*3620*/  @P3 BRA `(.L_x_113) ;  /* 0x00000000000c3947 */ /* 0x000fea0003800000 */
[----:B--2---:R-:W3:Y:S02]  /*3630*/  LDG.E.U8 R89, desc[UR36][R10.64+0x49] ;  /* 0x000049240a597981 */ /* 0x004ee4000c1e1100 */
[----:B---3--:R-:W-:-:S05]  /*3640*/  PRMT R13, R89, 0x8880, RZ ;  /* 0x00008880590d7816 */ /* 0x008fca00000000ff */
[----:B------:R-:W-:-:S07]  /*3650*/  IMAD R20, R13, R88, RZ ;  /* 0x000000580d147224 */ /* 0x000fce00078e02ff */
.L_x_113:
[----:B------:R-:W-:Y:S05]  /*3660*/  BSYNC B1 ;  /* 0x0000000000017941 */ /* 0x000fea0003800000 */
.L_x_112:
[----:B------:R-:W-:Y:S01]  /*3670*/  @!P3 IMAD R63, R63, R23, R20 ;  /* 0x000000173f3fb224 */ /* 0x000fe200078e0214 */
[----:B------:R-:W-:Y:S04]  /*3680*/  BSSY B1, `(.L_x_114) ;  /* 0x0000006000017945 */ /* 0x000fe80003800000 */
[----:B------:R0:W-:Y:S01]  /*3690*/  @!P3 STG.E.U8 desc[UR36][R6.64+0x49], R63 ;  /* 0x0000493f0600b986 */ /* 0x0001e2000c101124 */
[----:B------:R-:W-:Y:S05]  /*36a0*/  @P4 BRA `(.L_x_115) ;  /* 0x00000000000c4947 */ /* 0x000fea0003800000 */
[----:B--2---:R-:W3:Y:S02]  /*36b0*/  LDG.E.U8 R89, desc[UR36][R8.64+0x50] ;  /* 0x0000502408597981 */ /* 0x004ee4000c1e1100 */
[----:B---3--:R-:W-:-:S05]  /*36c0*/  PRMT R13, R89, 0x8880, RZ ;  /* 0x00008880590d7816 */ /* 0x008fca00000000ff */
[----:B------:R-:W-:-:S07]  /*36d0*/  IMAD R20, R13, R88, RZ ;  /* 0x000000580d147224 */ /* 0x000fce00078e02ff */
.L_x_115:
[----:B------:R-:W-:Y:S05]  /*36e0*/  BSYNC B1 ;  /* 0x0000000000017941 */ /* 0x000fea0003800000 */
.L_x_114:
        /* <DEDUP_REMOVED lines=10> */
.L_x_117:
[----:B------:R-:W-:Y:S05]  /*3790*/  BSYNC B1 ;  /* 0x0000000000017941 */ /* 0x000fea0003800000 */
.L_x_116:
[----:B------:R-:W-:Y:S01]  /*37a0*/  @!P2 IMAD R65, R65, R23, R20 ;  /* 0x000000174141a224 */ /* 0x000fe200078e0214 */
[----:B------:R-:W-:Y:S04]  /*37b0*/  BSSY B1, `(.L_x_118) ;  /* 0x0000006000017945 */ /* 0x000fe80003800000 */
[----:B------:R0:W-:Y:S01]  /*37c0*/  @!P2 STG.E.U8 desc[UR36][R4.64+0x51], R65 ;  /* 0x000051410400a986 */ /* 0x0001e2000c101124 */
[----:B------:R-:W-:Y:S05]  /*37d0*/  @P3 BRA `(.L_x_119) ;  /* 0x00000000000c3947 */ /* 0x000fea0003800000 */
[----:B--2---:R-:W3:Y:S02]  /*37e0*/  LDG.E.U8 R89, desc[UR36][R10.64+0x50] ;  /* 0x000050240a597981 */ /* 0x004ee4000c1e1100 */
[----:B---3--:R-:W-:-:S05]  /*37f0*/  PRMT R13, R89, 0x8880, RZ ;  /* 0x00008880590d7816 */ /* 0x008fca00000000ff */
[----:B------:R-:W-:-:S07]  /*3800*/  IMAD R20, R13, R88, RZ ;  /* 0x000000580d147224 */ /* 0x000fce00078e02ff */
.L_x_119:
[----:B------:R-:W-:Y:S05]  /*3810*/  BSYNC B1 ;  /* 0x0000000000017941 */ /* 0x000fea0003800000 */
.L_x_118:
[----:B---3--:R-:W-:Y:S01]  /*3820*/  @!P3 IMAD R13, R66, R23, R20 ;  /* 0x00000017420db224 */ /* 0x008fe200078e0214 */
[----:B------:R-:W-:Y:S04]  /*3830*/  BSSY B1, `(.L_x_120) ;  /* 0x0000006000017945 */ /* 0x000fe80003800000 */
[----:B------:R3:W-:Y:S01]  /*3840*/  @!P3 STG.E.U8 desc[UR36][R6.64+0x50], R13 ;  /* 0x0000500d0600b986 */ /* 0x0007e2000c101124 */
[----:B------:R-:W-:Y:S05]  /*3850*/  @P4 BRA `(.L_x_121) ;  /* 0x00000000000c4947 */ /* 0x000fea0003800000 */
[----:B--2---:R-:W3:Y:S02]  /*3860*/  LDG.E.U8 R89, desc[UR36][R10.64+0x51] ;  /* 0x000051240a597981 */ /* 0x004ee4000c1e1100 */
[----:B---3--:R-:W-:-:S05]  /*3870*/  PRMT R13, R89, 0x8880, RZ ;  /* 0x00008880590d7816 */ /* 0x008fca00000000ff */
[----:B------:R-:W-:-:S07]  /*3880*/  IMAD R20, R13, R88, RZ ;  /* 0x000000580d147224 */ /* 0x000fce00078e02ff */
.L_x_121:
[----:B------:R-:W-:Y:S05]  /*3890*/  BSYNC B1 ;  /* 0x0000000000017941 */ /* 0x000fea0003800000 */
.L_x_120:
        /* <DEDUP_REMOVED lines=10> */
.L_x_123:
[----:B------:R-:W-:Y:S05]  /*3940*/  BSYNC B1 ;  /* 0x0000000000017941 */ /* 0x000fea0003800000 */
.L_x_122:
[----:B---3--:R-:W-:Y:S01]  /*3950*/  @!P2 IMAD R13, R68, R23, R20 ;  /* 0x00000017440da224 */ /* 0x008fe200078e0214 */
[----:B------:R-:W-:Y:S04]  /*3960*/  BSSY B1, `(.L_x_124) ;  /* 0x0000006000017945 */ /* 0x000fe80003800000 */
[----:B------:R3:W-:Y:S01]  /*3970*/  @!P2 STG.E.U8 desc[UR36][R4.64+0x58], R13 ;  /* 0x0000580d0400a986 */ /* 0x0007e2000c101124 */
[----:B------:R-:W-:Y:S05]  /*3980*/  @P3 BRA `(.L_x_125) ;  /* 0x00000000000c3947 */ /* 0x000fea0003800000 */
[----:B--2---:R-:W3:Y:S02]  /*3990*/  LDG.E.U8 R89, desc[UR36][R8.64+0x59] ;  /* 0x0000592408597981 */ /* 0x004ee4000c1e1100 */
[----:B---3--:R-:W-:-:S05]  /*39a0*/  PRMT R13, R89, 0x8880, RZ ;  /* 0x00008880590d7816 */ /* 0x008fca00000000ff */
[----:B------:R-:W-:-:S07]  /*39b0*/  IMAD R20, R13, R88, RZ ;  /* 0x000000580d147224 */ /* 0x000fce00078e02ff */
.L_x_125:
[----:B------:R-:W-:Y:S05]  /*39c0*/  BSYNC B1 ;  /* 0x0000000000017941 */ /* 0x000fea0003800000 */
.L_x_124:
[----:B------:R-:W-:Y:S01]  /*39d0*/  @!P3 IMAD R69, R69, R23, R20 ;  /* 0x000000174545b224 */ /* 0x000fe200078e0214 */
[----:B------:R-:W-:Y:S04]  /*39e0*/  BSSY B1, `(.L_x_126) ;  /* 0x0000006000017945 */ /* 0x000fe80003800000 */
[----:B------:R0:W-:Y:S01]  /*39f0*/  @!P3 STG.E.U8 desc[UR36][R4.64+0x59], R69 ;  /* 0x000059450400b986 */ /* 0x0001e2000c101124 */
[----:B------:R-:W-:Y:S05]  /*3a00*/  @P4 BRA `(.L_x_127) ;  /* 0x00000000000c4947 */ /* 0x000fea0003800000 */
[----:B--2---:R-:W3:Y:S02]  /*3a10*/  LDG.E.U8 R89, desc[UR36][R10.64+0x58] ;  /* 0x000058240a597981 */ /* 0x004ee4000c1e1100 */
[----:B---3--:R-:W-:-:S05]  /*3a20*/  PRMT R13, R89, 0x8880, RZ ;  /* 0x00008880590d7816 */ /* 0x008fca00000000ff */
[----:B------:R-:W-:-:S07]  /*3a30*/  IMAD R20, R13, R88, RZ ;  /* 0x000000580d147224 */ /* 0x000fce00078e02ff */
.L_x_127:
[----:B------:R-:W-:Y:S05]  /*3a40*/  BSYNC B1 ;  /* 0x0000000000017941 */ /* 0x000fea0003800000 */
.L_x_126:
        /* <DEDUP_REMOVED lines=10> */
.L_x_129:
[----:B------:R-:W-:Y:S05]  /*3af0*/  BSYNC B1 ;  /* 0x0000000000017941 */ /* 0x000fea0003800000 */
.L_x_128:
[----:B------:R-:W-:Y:S01]  /*3b00*/  @!P2 IMAD R71, R71, R23, R20 ;  /* 0x000000174747a224 */ /* 0x000fe200078e0214 */
[----:B------:R-:W-:Y:S04]  /*3b10*/  BSSY B1, `(.L_x_130) ;  /* 0x0000006000017945 */ /* 0x000fe80003800000 */
[----:B------:R0:W-:Y:S01]  /*3b20*/  @!P2 STG.E.U8 desc[UR36][R6.64+0x59], R71 ;  /* 0x000059470600a986 */ /* 0x0001e2000c101124 */
[----:B------:R-:W-:Y:S05]  /*3b30*/  @P3 BRA `(.L_x_131) ;  /* 0x00000000000c3947 */ /* 0x000fea0003800000 */
[----:B--2---:R-:W3:Y:S02]  /*3b40*/  LDG.E.U8 R89, desc[UR36][R8.64+0x60] ;  /* 0x0000602408597981 */ /* 0x004ee4000c1e1100 */
[----:B---3--:R-:W-:-:S05]  /*3b50*/  PRMT R13, R89, 0x8880, RZ ;  /* 0x00008880590d7816 */ /* 0x008fca00000000ff */
[----:B------:R-:W-:-:S07]  /*3b60*/  IMAD R20, R13, R88, RZ ;  /* 0x000000580d147224 */ /* 0x000fce00078e02ff */
.L_x_131:
[----:B------:R-:W-:Y:S05]  /*3b70*/  BSYNC B1 ;  /* 0x0000000000017941 */ /* 0x000fea0003800000 */
.L_x_130:
[----:B---3--:R-:W-:Y:S01]  /*3b80*/  @!P3 IMAD R13, R72, R23, R20 ;  /* 0x00000017480db224 */ /* 0x008fe200078e0214 */
[----:B------:R-:W-:Y:S04]  /*3b90*/  BSSY B1, `(.L_x_132) ;  /* 0x0000006000017945 */ /* 0x000fe80003800000 */
[----:B------:R3:W-:Y:S01]  /*3ba0*/  @!P3 STG.E.U8 desc[UR36][R4.64+0x60], R13 ;  /* 0x0000600d0400b986 */ /* 0x0007e2000c101124 */
[----:B------:R-:W-:Y:S05]  /*3bb0*/  @P4 BRA `(.L_x_133) ;  /* 0x00000000000c4947 */ /* 0x000fea0003800000 */
[----:B--2---:R-:W3:Y:S02]  /*3bc0*/  LDG.E.U8 R89, desc[UR36][R8.64+0x61] ;  /* 0x0000612408597981 */ /* 0x004ee4000c1e1100 */
[----:B---3--:R-:W-:-:S05]  /*3bd0*/  PRMT R13, R89, 0x8880, RZ ;  /* 0x00008880590d7816 */ /* 0x008fca00000000ff */
[----:B------:R-:W-:-:S07]  /*3be0*/  IMAD R20, R13, R88, RZ ;  /* 0x000000580d147224 */ /* 0x000fce00078e02ff */
.L_x_133:
[----:B------:R-:W-:Y:S05]  /*3bf0*/  BSYNC B1 ;  /* 0x0000000000017941 */ /* 0x000fea0003800000 */
.L_x_132:
        /* <DEDUP_REMOVED lines=10> */
.L_x_135:
[----:B------:R-:W-:Y:S05]  /*3ca0*/  BSYNC B1 ;  /* 0x0000000000017941 */ /* 0x000fea0003800000 */
.L_x_134:
[----:B---3--:R-:W-:Y:S01]  /*3cb0*/  @!P2 IMAD R13, R74, R23, R20 ;  /* 0x000000174a0da224 */ /* 0x008fe200078e0214 */
[----:B------:R-:W-:Y:S04]  /*3cc0*/  BSSY B1, `(.L_x_136) ;  /* 0x0000006000017945 */ /* 0x000fe80003800000 */
[----:B------:R3:W-:Y:S01]  /*3cd0*/  @!P2 STG.E.U8 desc[UR36][R6.64+0x60], R13 ;  /* 0x0000600d0600a986 */ /* 0x0007e2000c101124 */
[----:B------:R-:W-:Y:S05]  /*3ce0*/  @P3 BRA `(.L_x_137) ;  /* 0x00000000000c3947 */ /* 0x000fea0003800000 */
[----:B--2---:R-:W3:Y:S02]  /*3cf0*/  LDG.E.U8 R89, desc[UR36][R10.64+0x61] ;  /* 0x000061240a597981 */ /* 0x004ee4000c1e1100 */
[----:B---3--:R-:W-:-:S05]  /*3d00*/  PRMT R13, R89, 0x8880, RZ ;  /* 0x00008880590d7816 */ /* 0x008fca00000000ff */
[----:B------:R-:W-:-:S07]  /*3d10*/  IMAD R20, R13, R88, RZ ;  /* 0x000000580d147224 */ /* 0x000fce00078e02ff */
.L_x_137:
[----:B------:R-:W-:Y:S05]  /*3d20*/  BSYNC B1 ;  /* 0x0000000000017941 */ /* 0x000fea0003800000 */
.L_x_136:
[----:B------:R-:W-:Y:S01]  /*3d30*/  @!P3 IMAD R75, R75, R23, R20 ;  /* 0x000000174b4bb224 */ /* 0x000fe200078e0214 */
[----:B------:R-:W-:Y:S04]  /*3d40*/  BSSY B1, `(.L_x_138) ;  /* 0x0000006000017945 */ /* 0x000fe80003800000 */
[----:B------:R0:W-:Y:S01]  /*3d50*/  @!P3 STG.E.U8 desc[UR36][R6.64+0x61], R75 ;  /* 0x0000614b0600b986 */ /* 0x0001e2000c101124 */
[----:B------:R-:W-:Y:S05]  /*3d60*/  @P4 BRA `(.L_x_139) ;  /* 0x00000000000c4947 */ /* 0x000fea0003800000 */
[----:B--2---:R-:W3:Y:S02]  /*3d70*/  LDG.E.U8 R89, desc[UR36][R8.64+0x68] ;  /* 0x0000682408597981 */ /* 0x004ee4000c1e1100 */
[----:B---3--:R-:W-:-:S05]  /*3d80*/  PRMT R13, R89, 0x8880, RZ ;  /* 0x00008880590d7816 */ /* 0x008fca00000000ff */
[----:B------:R-:W-:-:S07]  /*3d90*/  IMAD R20, R13, R88, RZ ;  /* 0x000000580d147224 */ /* 0x000fce00078e02ff */
.L_x_139:
[----:B------:R-:W-:Y:S05]  /*3da0*/  BSYNC B1 ;  /* 0x0000000000017941 */ /* 0x000fea0003800000 */
.L_x_138:
        /* <DEDUP_REMOVED lines=10> */
.L_x_141:
[----:B------:R-:W-:Y:S05]  /*3e50*/  BSYNC B1 ;  /* 0x0000000000017941 */ /* 0x000fea0003800000 */
.L_x_140:
[----:B------:R-:W-:Y:S01]  /*3e60*/  @!P2 IMAD R77, R77, R23, R20 ;  /* 0x000000174d4da224 */ /* 0x000fe200078e0214 */
[----:B------:R-:W-:Y:S04]  /*3e70*/  BSSY B1, `(.L_x_142) ;  /* 0x0000006000017945 */ /* 0x000fe80003800000 */
[----:B------:R0:W-:Y:S01]  /*3e80*/  @!P2 STG.E.U8 desc[UR36][R4.64+0x69], R77 ;  /* 0x0000694d0400a986 */ /* 0x0001e2000c101124 */
[----:B------:R-:W-:Y:S05]  /*3e90*/  @P3 BRA `(.L_x_143) ;  /* 0x00000000000c3947 */ /* 0x000fea0003800000 */
[----:B--2---:R-:W3:Y:S02]  /*3ea0*/  LDG.E.U8 R89, desc[UR36][R10.64+0x68] ;  /* 0x000068240a597981 */ /* 0x004ee4000c1e1100 */
[----:B---3--:R-:W-:-:S05]  /*3eb0*/  PRMT R13, R89, 0x8880, RZ ;  /* 0x00008880590d7816 */ /* 0x008fca00000000ff */
[----:B------:R-:W-:-:S07]  /*3ec0*/  IMAD R20, R13, R88, RZ ;  /* 0x000000580d147224 */ /* 0x000fce00078e02ff */
.L_x_143:
[----:B------:R-:W-:Y:S05]  /*3ed0*/  BSYNC B1 ;  /* 0x0000000000017941 */ /* 0x000fea0003800000 */
.L_x_142:
[----:B---3--:R-:W-:Y:S01]  /*3ee0*/  @!P3 IMAD R13, R78, R23, R20 ;  /* 0x000000174e0db224 */ /* 0x008fe200078e0214 */
[----:B------:R-:W-:Y:S04]  /*3ef0*/  BSSY B1, `(.L_x_144) ;  /* 0x0000006000017945 */ /* 0x000fe80003800000 */
[----:B------:R3:W-:Y:S01]  /*3f00*/  @!P3 STG.E.U8 desc[UR36][R6.64+0x68], R13 ;  /* 0x0000680d0600b986 */ /* 0x0007e2000c101124 */
[----:B------:R-:W-:Y:S05]  /*3f10*/  @P4 BRA `(.L_x_145) ;  /* 0x00000000000c4947 */ /* 0x000fea0003800000 */
[----:B--2---:R-:W3:Y:S02]  /*3f20*/  LDG.E.U8 R89, desc[UR36][R10.64+0x69] ;  /* 0x000069240a597981 */ /* 0x004ee4000c1e1100 */
[----:B---3--:R-:W-:-:S05]  /*3f30*/  PRMT R13, R89, 0x8880, RZ ;  /* 0x00008880590d7816 */ /* 0x008fca00000000ff */
[----:B------:R-:W-:-:S07]  /*3f40*/  IMAD R20, R13, R88, RZ ;  /* 0x000000580d147224 */ /* 0x000fce00078e02ff */
.L_x_145:
[----:B------:R-:W-:Y:S05]  /*3f50*/  BSYNC B1 ;  /* 0x0000000000017941 */ /* 0x000fea0003800000 */
.L_x_144:
        /* <DEDUP_REMOVED lines=10> */
.L_x_147:
[----:B------:R-:W-:Y:S05]  /*4000*/  BSYNC B1 ;  /* 0x0000000000017941 */ /* 0x000fea0003800000 */
.L_x_146:
[----:B---3--:R-:W-:Y:S01]  /*4010*/  @!P2 IMAD R13, R80, R23, R20 ;  /* 0x00000017500da224 */ /* 0x008fe200078e0214 */
[----:B------:R-:W-:Y:S04]  /*4020*/  BSSY B1, `(.L_x_148) ;  /* 0x0000006000017945 */ /* 0x000fe80003800000 */
[----:B------:R3:W-:Y:S01]  /*4030*/  @!P2 STG.E.U8 desc[UR36][R4.64+0x70], R13 ;  /* 0x0000700d0400a986 */ /* 0x0007e2000c101124 */
[----:B------:R-:W-:Y:S05]  /*4040*/  @P3 BRA `(.L_x_149) ;  /* 0x00000000000c3947 */ /* 0x000fea0003800000 */
[----:B--2---:R-:W3:Y:S02]  /*4050*/  LDG.E.U8 R89, desc[UR36][R8.64+0x71] ;  /* 0x0000712408597981 */ /* 0x004ee4000c1e1100 */
[----:B---3--:R-:W-:-:S05]  /*4060*/  PRMT R13, R89, 0x8880, RZ ;  /* 0x00008880590d7816 */ /* 0x008fca00000000ff */
[----:B------:R-:W-:-:S07]  /*4070*/  IMAD R20, R13, R88, RZ ;  /* 0x000000580d147224 */ /* 0x000fce00078e02ff */
.L_x_149:
[----:B------:R-:W-:Y:S05]  /*4080*/  BSYNC B1 ;  /* 0x0000000000017941 */ /* 0x000fea0003800000 */
.L_x_148:
[----:B------:R-:W-:Y:S01]  /*4090*/  @!P3 IMAD R81, R81, R23, R20 ;  /* 0x000000175151b224 */ /* 0x000fe200078e0214 */
[----:B------:R-:W-:Y:S04]  /*40a0*/  BSSY B1, `(.L_x_150) ;  /* 0x0000006000017945 */ /* 0x000fe80003800000 */
[----:B------:R0:W-:Y:S01]  /*40b0*/  @!P3 STG.E.U8 desc[UR36][R4.64+0x71], R81 ;  /* 0x000071510400b986 */ /* 0x0001e2000c101124 */
[----:B------:R-:W-:Y:S05]  /*40c0*/  @P4 BRA `(.L_x_151) ;  /* 0x00000000000c4947 */ /* 0x000fea0003800000 */
[----:B--2---:R-:W3:Y:S02]  /*40d0*/  LDG.E.U8 R89, desc[UR36][R10.64+0x70] ;  /* 0x000070240a597981 */ /* 0x004ee4000c1e1100 */
[----:B---3--:R-:W-:-:S05]  /*40e0*/  PRMT R13, R89, 0x8880, RZ ;  /* 0x00008880590d7816 */ /* 0x008fca00000000ff */
[----:B------:R-:W-:-:S07]  /*40f0*/  IMAD R20, R13, R88, RZ ;  /* 0x000000580d147224 */ /* 0x000fce00078e02ff */
.L_x_151:
[----:B------:R-:W-:Y:S05]  /*4100*/  BSYNC B1 ;  /* 0x0000000000017941 */ /* 0x000fea0003800000 */
.L_x_150:
[C---:B------:R-:W-:Y:S01]  /*4110*/  ISETP.LT.OR P2, PT, R3.reuse, 0x72, !P0 ;  /* 0x000000720300780c */ /* 0x040fe20004741670 */
[----:B---3--:R-:W-:Y:S01]  /*4120*/  @!P4 IMAD R13, R82, R23, R20 ;  /* 0x00000017520dc224 */ /* 0x008fe200078e0214 */
[----:B------:R-:W-:Y:S01]  /*4130*/  BSSY B1, `(.L_x_152) ;  /* 0x0000009000017945 */ /* 0x000fe20003800000 */
[C---:B------:R-:W-:Y:S02]  /*4140*/  ISETP.LT.OR P3, PT, R3.reuse, 0x79, !P1 ;  /* 0x000000790300780c */ /* 0x040fe40004f61670 */
[C---:B------:R-:W-:Y:S01]  /*4150*/  ISETP.LT.OR P1, PT, R3.reuse, 0x7a, !P1 ;  /* 0x0000007a0300780c */ /* 0x040fe20004f21670 */
[----:B------:R3:W-:Y:S01]  /*4160*/  @!P4 STG.E.U8 desc[UR36][R6.64+0x70], R13 ;  /* 0x0000700d0600c986 */ /* 0x0007e2000c101124 */
[----:B------:R-:W-:-:S06]  /*4170*/  ISETP.LT.OR P4, PT, R3, 0x79, !P0 ;  /* 0x000000790300780c */ /* 0x000fcc0004781670 */
[----:B------:R-:W-:Y:S07]  /*4180*/  @P2 BRA `(.L_x_153) ;  /* 0x00000000000c2947 */ /* 0x000fee0003800000 */
[----:B--2---:R-:W3:Y:S02]  /*4190*/  LDG.E.U8 R89, desc[UR36][R10.64+0x71] ;  /* 0x000071240a597981 */ /* 0x004ee4000c1e1100 */
[----:B---3--:R-:W-:-:S05]  /*41a0*/  PRMT R13, R89, 0x8880, RZ ;  /* 0x00008880590d7816 */ /* 0x008fca00000000ff */
[----:B------:R-:W-:-:S07]  /*41b0*/  IMAD R20, R13, R88, RZ ;  /* 0x000000580d147224 */ /* 0x000fce00078e02ff */
.L_x_153:
[----:B------:R-:W-:Y:S05]  /*41c0*/  BSYNC B1 ;  /* 0x0000000000017941 */ /* 0x000fea0003800000 */
.L_x_152:
[----:B------:R-:W-:Y:S01]  /*41d0*/  @!P2 IMAD R83, R83, R23, R20 ;  /* 0x000000175353a224 */ /* 0x000fe200078e0214 */
[----:B------:R-:W-:Y:S04]  /*41e0*/  BSSY B1, `(.L_x_154) ;  /* 0x0000006000017945 */ /* 0x000fe80003800000 */
[----:B------:R0:W-:Y:S01]  /*41f0*/  @!P2 STG.E.U8 desc[UR36][R6.64+0x71], R83 ;  /* 0x000071530600a986 */ /* 0x0001e2000c101124 */
[----:B------:R-:W-:Y:S05]  /*4200*/  @P3 BRA `(.L_x_155) ;  /* 0x00000000000c3947 */ /* 0x000fea0003800000 */
[----:B--2---:R-:W3:Y:S02]  /*4210*/  LDG.E.U8 R89, desc[UR36][R8.64+0x78] ;  /* 0x0000782408597981 */ /* 0x004ee4000c1e1100 */
[----:B---3--:R-:W-:-:S05]  /*4220*/  PRMT R13, R89, 0x8880, RZ ;  /* 0x00008880590d7816 */ /* 0x008fca00000000ff */
[----:B------:R-:W-:-:S07]  /*4230*/  IMAD R20, R13, R88, RZ ;  /* 0x000000580d147224 */ /* 0x000fce00078e02ff */
.L_x_155:
[----:B------:R-:W-:Y:S05]  /*4240*/  BSYNC B1 ;  /* 0x0000000000017941 */ /* 0x000fea0003800000 */
.L_x_154:
[----:B---3--:R-:W-:Y:S01]  /*4250*/  @!P3 IMAD R13, R84, R23, R20 ;  /* 0x00000017540db224 */ /* 0x008fe200078e0214 */
[----:B------:R-:W-:Y:S04]  /*4260*/  BSSY B1, `(.L_x_156) ;  /* 0x0000006000017945 */ /* 0x000fe80003800000 */
[----:B------:R3:W-:Y:S01]  /*4270*/  @!P3 STG.E.U8 desc[UR36][R4.64+0x78], R13 ;  /* 0x0000780d0400b986 */ /* 0x0007e2000c101124 */
[----:B------:R-:W-:Y:S05]  /*4280*/  @P1 BRA `(.L_x_157) ;  /* 0x00000000000c1947 */ /* 0x000fea0003800000 */
[----:B--2---:R-:W3:Y:S02]  /*4290*/  LDG.E.U8 R89, desc[UR36][R8.64+0x79] ;  /* 0x0000792408597981 */ /* 0x004ee4000c1e1100 */
[----:B---3--:R-:W-:-:S05]  /*42a0*/  PRMT R13, R89, 0x8880, RZ ;  /* 0x00008880590d7816 */ /* 0x008fca00000000ff */
[----:B------:R-:W-:-:S07]  /*42b0*/  IMAD R20, R13, R88, RZ ;  /* 0x000000580d147224 */ /* 0x000fce00078e02ff */
.L_x_157:
[----:B------:R-:W-:Y:S05]  /*42c0*/  BSYNC B1 ;  /* 0x0000000000017941 */ /* 0x000fea0003800000 */
.L_x_156:
[----:B------:R-:W-:Y:S01]  /*42d0*/  @!P1 IMAD R85, R85, R23, R20 ;  /* 0x0000001755559224 */ /* 0x000fe200078e0214 */
[----:B------:R-:W-:Y:S04]  /*42e0*/  BSSY B1, `(.L_x_158) ;  /* 0x0000006000017945 */ /* 0x000fe80003800000 */
[----:B------:R0:W-:Y:S01]  /*42f0*/  @!P1 STG.E.U8 desc[UR36][R4.64+0x79], R85 ;  /* 0x0000795504009986 */ /* 0x0001e2000c101124 */
[----:B------:R-:W-:Y:S05]  /*4300*/  @P4 BRA `(.L_x_159) ;  /* 0x00000000000c4947 */ /* 0x000fea0003800000 */
[----:B--2---:R-:W0:Y:S02]  /*4310*/  LDG.E.U8 R89, desc[UR36][R10.64+0x78] ;  /* 0x000078240a597981 */ /* 0x004e24000c1e1100 */
[----:B01-3--:R-:W-:-:S05]  /*4320*/  PRMT R5, R89, 0x8880, RZ ;  /* 0x0000888059057816 */ /* 0x00bfca00000000ff */
[----:B------:R-:W-:-:S07]  /*4330*/  IMAD R20, R5, R88, RZ ;  /* 0x0000005805147224 */ /* 0x000fce00078e02ff */
.L_x_159:
[----:B------:R-:W-:Y:S05]  /*4340*/  BSYNC B1 ;  /* 0x0000000000017941 */ /* 0x000fea0003800000 */
.L_x_158:
[----:B01-3--:R-:W-:Y:S01]  /*4350*/  @!P4 IMAD R5, R86, R23, R20 ;  /* 0x000000175605c224 */ /* 0x00bfe200078e0214 */
[----:B------:R-:W-:Y:S01]  /*4360*/  ISETP.LT.OR P0, PT, R3, 0x7a, !P0 ;  /* 0x0000007a0300780c */ /* 0x000fe20004701670 */
[----:B------:R-:W-:Y:S03]  /*4370*/  BSSY B1, `(.L_x_160) ;  /* 0x0000006000017945 */ /* 0x000fe60003800000 */
[----:B------:R0:W-:Y:S09]  /*4380*/  @!P4 STG.E.U8 desc[UR36][R6.64+0x78], R5 ;  /* 0x000078050600c986 */ /* 0x0001f2000c101124 */
[----:B------:R-:W-:Y:S05]  /*4390*/  @P0 BRA `(.L_x_161) ;  /* 0x00000000000c0947 */ /* 0x000fea0003800000 */
[----:B--2---:R-:W2:Y:S02]  /*43a0*/  LDG.E.U8 R89, desc[UR36][R10.64+0x79] ;  /* 0x000079240a597981 */ /* 0x004ea4000c1e1100 */
[----:B--2---:R-:W-:-:S05]  /*43b0*/  PRMT R3, R89, 0x8880, RZ ;  /* 0x0000888059037816 */ /* 0x004fca00000000ff */
[----:B------:R-:W-:-:S07]  /*43c0*/  IMAD R20, R3, R88, RZ ;  /* 0x0000005803147224 */ /* 0x000fce00078e02ff */
.L_x_161:
[----:B------:R-:W-:Y:S05]  /*43d0*/  BSYNC B1 ;  /* 0x0000000000017941 */ /* 0x000fea0003800000 */
.L_x_160:
[----:B------:R-:W-:Y:S01]  /*43e0*/  IMAD R87, R87, R23, R20 ;  /* 0x0000001757577224 */ /* 0x000fe200078e0214 */
[----:B------:R-:W-:Y:S06]  /*43f0*/  @P0 BRA `(.L_x_162) ;  /* 0x0000000c00100947 */ /* 0x000fec0003800000 */
[----:B------:R1:W-:Y:S01]  /*4400*/  STG.E.U8 desc[UR36][R6.64+0x79], R87 ;  /* 0x0000795706007986 */ /* 0x0003e2000c101124 */
[----:B------:R-:W-:Y:S05]  /*4410*/  BRA `(.L_x_162) ;  /* 0x0000000c00087947 */ /* 0x000fea0003800000 */
.L_x_33:
[C---:B------:R-:W-:Y:S02]  /*4420*/  ISETP.GE.AND P1, PT, R96.reuse, 0x1, PT ;  /* 0x000000016000780c */ /* 0x040fe40003f26270 */
[----:B------:R-:W-:Y:S02]  /*4430*/  ISETP.GE.AND P0, PT, R96, 0x9, PT ;  /* 0x000000096000780c */ /* 0x000fe40003f06270 */
[C---:B------:R-:W-:Y:S02]  /*4440*/  ISETP.LT.OR P3, PT, R3.reuse, 0x1, !P1 ;  /* 0x000000010300780c */ /* 0x040fe40004f61670 */
[C---:B------:R-:W-:Y:S02]  /*4450*/  ISETP.LT.OR P4, PT, R3.reuse, 0x2, !P1 ;  /* 0x000000020300780c */ /* 0x040fe40004f81670 */
[----:B------:R-:W-:-:S09]  /*4460*/  ISETP.LT.OR P2, PT, R3, 0x1, !P0 ;  /* 0x000000010300780c */ /* 0x000fd20004741670 */
[-C--:B------:R-:W-:Y:S02]  /*4470*/  @!P3 IMAD R9, R24, R23.reuse, RZ ;  /* 0x000000171809b224 */ /* 0x080fe400078e02ff */
[-C--:B------:R-:W-:Y:S02]  /*4480*/  @!P4 IMAD R25, R25, R23.reuse, RZ ;  /* 0x000000171919c224 */ /* 0x080fe400078e02ff */
[----:B------:R-:W-:Y:S01]  /*4490*/  @!P2 IMAD R11, R26, R23, RZ ;  /* 0x000000171a0ba224 */ /* 0x000fe200078e02ff */
[----:B------:R0:W-:Y:S01]  /*44a0*/  @!P3 STG.E.U8 desc[UR36][R4.64], R9 ;  /* 0x000000090400b986 */ /* 0x0001e2000c101124 */
[----:B------:R-:W-:-:S03]  /*44b0*/  ISETP.LT.OR P3, PT, R3, 0x2, !P0 ;  /* 0x000000020300780c */ /* 0x000fc60004761670 */
[----:B------:R-:W-:Y:S01]  /*44c0*/  @!P4 STG.E.U8 desc[UR36][R4.64+0x1], R25 ;  /* 0x000001190400c986 */ /* 0x000fe2000c101124 */
[----:B------:R-:W-:-:S03]  /*44d0*/  ISETP.LT.OR P4, PT, R3, 0x9, !P1 ;  /* 0x000000090300780c */ /* 0x000fc60004f81670 */
[----:B------:R1:W-:Y:S01]  /*44e0*/  @!P2 STG.E.U8 desc[UR36][R6.64], R11 ;  /* 0x0000000b0600a986 */ /* 0x0003e2000c101124 */
[----:B------:R-:W-:-:S05]  /*44f0*/  ISETP.LT.OR P2, PT, R3, 0xa, !P1 ;  /* 0x0000000a0300780c */ /* 0x000fca0004f41670 */
[----:B------:R-:W-:-:S04]  /*4500*/  @!P3 IMAD R27, R27, R23, RZ ;  /* 0x000000171b1bb224 */ /* 0x000fc800078e02ff */
[-C--:B------:R-:W-:Y:S01]  /*4510*/  @!P4 IMAD R13, R28, R23.reuse, RZ ;  /* 0x000000171c0dc224 */ /* 0x080fe200078e02ff */
[----:B------:R-:W-:Y:S01]  /*4520*/  @!P3 STG.E.U8 desc[UR36][R6.64+0x1], R27 ;  /* 0x0000011b0600b986 */ /* 0x000fe2000c101124 */
[----:B------:R-:W-:Y:S02]  /*4530*/  ISETP.LT.OR P3, PT, R3, 0x9, !P0 ;  /* 0x000000090300780c */ /* 0x000fe40004761670 */
[----:B------:R-:W-:Y:S01]  /*4540*/  @!P2 IMAD R29, R29, R23, RZ ;  /* 0x000000171d1da224 */ /* 0x000fe200078e02ff */
[----:B------:R3:W-:Y:S01]  /*4550*/  @!P4 STG.E.U8 desc[UR36][R4.64+0x8], R13 ;  /* 0x0000080d0400c986 */ /* 0x0007e2000c101124 */
[----:B------:R-:W-:-:S03]  /*4560*/  ISETP.LT.OR P4, PT, R3, 0xa, !P0 ;  /* 0x0000000a0300780c */ /* 0x000fc60004781670 */
[----:B------:R-:W-:Y:S01]  /*4570*/  @!P2 STG.E.U8 desc[UR36][R4.64+0x9], R29 ;  /* 0x0000091d0400a986 */ /* 0x000fe2000c101124 */
[----:B------:R-:W-:-:S05]  /*4580*/  ISETP.LT.OR P2, PT, R3, 0x11, !P1 ;  /* 0x000000110300780c */ /* 0x000fca0004f41670 */
[----:B0-----:R-:W-:-:S04]  /*4590*/  @!P3 IMAD R9, R30, R23, RZ ;  /* 0x000000171e09b224 */ /* 0x001fc800078e02ff */
[-C--:B------:R-:W-:Y:S01]  /*45a0*/  @!P4 IMAD R31, R31, R23.reuse, RZ ;  /* 0x000000171f1fc224 */ /* 0x080fe200078e02ff */
[----:B------:R0:W-:Y:S01]  /*45b0*/  @!P3 STG.E.U8 desc[UR36][R6.64+0x8], R9 ;  /* 0x000008090600b986 */ /* 0x0001e2000c101124 */
[C---:B------:R-:W-:Y:S02]  /*45c0*/  ISETP.LT.OR P3, PT, R3.reuse, 0x12, !P1 ;  /* 0x000000120300780c */ /* 0x040fe40004f61670 */
[----:B-1----:R-:W-:Y:S01]  /*45d0*/  @!P2 IMAD R11, R32, R23, RZ ;  /* 0x00000017200ba224 */ /* 0x002fe200078e02ff */
[----:B------:R-:W-:Y:S01]  /*45e0*/  @!P4 STG.E.U8 desc[UR36][R6.64+0x9], R31 ;  /* 0x0000091f0600c986 */ /* 0x000fe2000c101124 */
[----:B------:R-:W-:-:S03]  /*45f0*/  ISETP.LT.OR P4, PT, R3, 0x11, !P0 ;  /* 0x000000110300780c */ /* 0x000fc60004781670 */
[----:B------:R1:W-:Y:S01]  /*4600*/  @!P2 STG.E.U8 desc[UR36][R4.64+0x10], R11 ;  /* 0x0000100b0400a986 */ /* 0x0003e2000c101124 */
[----:B------:R-:W-:-:S05]  /*4610*/  ISETP.LT.OR P2, PT, R3, 0x12, !P0 ;  /* 0x000000120300780c */ /* 0x000fca0004741670 */
[----:B------:R-:W-:-:S04]  /*4620*/  @!P3 IMAD R33, R33, R23, RZ ;  /* 0x000000172121b224 */ /* 0x000fc800078e02ff */
[-C--:B---3--:R-:W-:Y:S01]  /*4630*/  @!P4 IMAD R13, R34, R23.reuse, RZ ;  /* 0x00000017220dc224 */ /* 0x088fe200078e02ff */
        /* <DEDUP_REMOVED lines=138> */
[----:B------:R1:W-:Y:S01]  /*4ee0*/  @!P4 STG.E.U8 desc[UR36][R6.64+0x69], R79 ;  /* 0x0000694f0600c986 */ /* 0x0003e2000c101124 */
[----:B------:R-:W-:-:S03]  /*4ef0*/  ISETP.LT.OR P4, PT, R3, 0x71, !P0 ;  /* 0x000000710300780c */ /* 0x000fc60004781670 */
[----:B------:R1:W-:Y:S01]  /*4f00*/  @!P2 STG.E.U8 desc[UR36][R4.64+0x70], R11 ;  /* 0x0000700b0400a986 */ /* 0x0003e2000c101124 */
[----:B------:R-:W-:-:S05]  /*4f10*/  ISETP.LT.OR P2, PT, R3, 0x72, !P0 ;  /* 0x000000720300780c */ /* 0x000fca0004741670 */
[----:B------:R-:W-:-:S04]  /*4f20*/  @!P3 IMAD R81, R81, R23, RZ ;  /* 0x000000175151b224 */ /* 0x000fc800078e02ff */
[-C--:B---3--:R-:W-:Y:S01]  /*4f30*/  @!P4 IMAD R13, R82, R23.reuse, RZ ;  /* 0x00000017520dc224 */ /* 0x088fe200078e02ff */
[----:B------:R1:W-:Y:S01]  /*4f40*/  @!P3 STG.E.U8 desc[UR36][R4.64+0x71], R81 ;  /* 0x000071510400b986 */ /* 0x0003e2000c101124 */
[C---:B------:R-:W-:Y:S02]  /*4f50*/  ISETP.LT.OR P3, PT, R3.reuse, 0x79, !P1 ;  /* 0x000000790300780c */ /* 0x040fe40004f61670 */
[C---:B------:R-:W-:Y:S01]  /*4f60*/  ISETP.LT.OR P1, PT, R3.reuse, 0x7a, !P1 ;  /* 0x0000007a0300780c */ /* 0x040fe20004f21670 */
[----:B------:R1:W-:Y:S01]  /*4f70*/  @!P4 STG.E.U8 desc[UR36][R6.64+0x70], R13 ;  /* 0x0000700d0600c986 */ /* 0x0003e2000c101124 */
[----:B------:R-:W-:Y:S01]  /*4f80*/  ISETP.LT.OR P4, PT, R3, 0x79, !P0 ;  /* 0x000000790300780c */ /* 0x000fe20004781670 */
[----:B------:R-:W-:Y:S01]  /*4f90*/  @!P2 IMAD R83, R83, R23, RZ ;  /* 0x000000175353a224 */ /* 0x000fe200078e02ff */
[----:B------:R-:W-:-:S04]  /*4fa0*/  ISETP.LT.OR P0, PT, R3, 0x7a, !P0 ;  /* 0x0000007a0300780c */ /* 0x000fc80004701670 */
[----:B------:R1:W-:Y:S03]  /*4fb0*/  @!P2 STG.E.U8 desc[UR36][R6.64+0x71], R83 ;  /* 0x000071530600a986 */ /* 0x0003e6000c101124 */
[-C--:B------:R-:W-:Y:S02]  /*4fc0*/  @!P3 IMAD R3, R84, R23.reuse, RZ ;  /* 0x000000175403b224 */ /* 0x080fe400078e02ff */
[-C--:B------:R-:W-:Y:S02]  /*4fd0*/  @!P1 IMAD R85, R85, R23.reuse, RZ ;  /* 0x0000001755559224 */ /* 0x080fe400078e02ff */
[-C--:B0-----:R-:W-:Y:S01]  /*4fe0*/  @!P4 IMAD R9, R86, R23.reuse, RZ ;  /* 0x000000175609c224 */ /* 0x081fe200078e02ff */
[----:B------:R1:W-:Y:S01]  /*4ff0*/  @!P3 STG.E.U8 desc[UR36][R4.64+0x78], R3 ;  /* 0x000078030400b986 */ /* 0x0003e2000c101124 */
[----:B------:R-:W-:-:S03]  /*5000*/  @!P0 IMAD R87, R87, R23, RZ ;  /* 0x0000001757578224 */ /* 0x000fc600078e02ff */
[----:B------:R1:W-:Y:S04]  /*5010*/  @!P1 STG.E.U8 desc[UR36][R4.64+0x79], R85 ;  /* 0x0000795504009986 */ /* 0x0003e8000c101124 */
[----:B------:R1:W-:Y:S04]  /*5020*/  @!P4 STG.E.U8 desc[UR36][R6.64+0x78], R9 ;  /* 0x000078090600c986 */ /* 0x0003e8000c101124 */
[----:B------:R1:W-:Y:S02]  /*5030*/  @!P0 STG.E.U8 desc[UR36][R6.64+0x79], R87 ;  /* 0x0000795706008986 */ /* 0x0003e4000c101124 */
.L_x_162:
[----:B------:R-:W-:Y:S05]  /*5040*/  BSYNC B0 ;  /* 0x0000000000007941 */ /* 0x000fea0003800000 */
.L_x_32:
[----:B------:R-:W-:Y:S01]  /*5050*/  ULDC UR4, c[0x0][0xc] ;  /* 0x0000030000047ab9 */ /* 0x000fe20000000800 */
[----:B------:R-:W-:Y:S01]  /*5060*/  ULDC UR5, c[0x0][0x10] ;  /* 0x0000040000057ab9 */ /* 0x000fe20000000800 */
[----:B-1----:R-:W1:Y:S01]  /*5070*/  LDC R3, c[0x0][0x14] ;  /* 0x00000500ff037b82 */ /* 0x002e620000000800 */
[----:B------:R-:W-:Y:S01]  /*5080*/  UIMAD.WIDE.U32 UR4, UR4, UR5, URZ ;  /* 0x00000005040472a5 */ /* 0x000fe2000f8e003f */
[----:B------:R-:W-:Y:S02]  /*5090*/  IMAD.MOV.U32 R93, RZ, RZ, -0x1 ;  /* 0xffffffffff5d7424 */ /* 0x000fe400078e00ff */
[----:B------:R-:W-:-:S03]  /*50a0*/  IMAD.MOV.U32 R90, RZ, RZ, -0x1 ;  /* 0xffffffffff5a7424 */ /* 0x000fc600078e00ff */
[----:B-1----:R-:W-:-:S04]  /*50b0*/  IMAD.WIDE.U32 R16, R3, UR4, R16 ;  /* 0x0000000403107c25 */ /* 0x002fc8000f8e0010 */
[----:B------:R-:W-:Y:S01]  /*50c0*/  IMAD R3, R3, UR5, RZ ;  /* 0x0000000503037c24 */ /* 0x000fe2000f8e02ff */
[----:B------:R-:W-:Y:S02]  /*50d0*/  ULDC.64 UR4, c[0x0][0x650] ;  /* 0x0001940000047ab9 */ /* 0x000fe40000000a00 */
[----:B------:R-:W-:Y:S01]  /*50e0*/  ISETP.GE.U32.AND P0, PT, R16, UR4, PT ;  /* 0x0000000410007c0c */ /* 0x000fe2000bf06070 */
[--C-:B------:R-:W-:Y:S01]  /*50f0*/  IMAD.IADD R17, R17, 0x1, R3.reuse ;  /* 0x0000000111117824 */ /* 0x100fe200078e0203 */
[----:B------:R-:W-:-:S04]  /*5100*/  PRMT R3, RZ, 0x7610, R3 ;  /* 0x00007610ff037816 */ /* 0x000fc80000000003 */
[----:B------:R-:W-:-:S13]  /*5110*/  ISETP.GE.U32.AND.EX P0, PT, R17, UR5, PT, P0 ;  /* 0x0000000511007c0c */ /* 0x000fda000bf06100 */
[----:B------:R-:W-:Y:S05]  /*5120*/  @P0 BRA `(.L_x_163) ;  /* 0x0000000400640947 */ /* 0x000fea0003800000 */
[----:B------:R-:W1:Y:S01]  /*5130*/  S2R R12, SR_CTAID.X ;  /* 0x00000000000c7919 */ /* 0x000e620000002500 */
[----:B------:R-:W3:Y:S01]  /*5140*/  LDC.64 R10, c[0x0][0x628] ;  /* 0x00018a00ff0a7b82 */ /* 0x000ee20000000a00 */
[----:B------:R-:W-:Y:S01]  /*5150*/  ULDC UR4, c[0x0][0x150] ;  /* 0x0000540000047ab9 */ /* 0x000fe20000000800 */
[----:B------:R-:W-:Y:S01]  /*5160*/  IMAD.MOV.U32 R8, RZ, RZ, R16 ;  /* 0x000000ffff087224 */ /* 0x000fe200078e0010 */
[----:B------:R-:W0:Y:S01]  /*5170*/  S2R R24, SR_CTAID.Y ;  /* 0x0000000000187919 */ /* 0x000e220000002600 */
[----:B------:R-:W-:-:S04]  /*5180*/  IMAD.MOV.U32 R9, RZ, RZ, R17 ;  /* 0x000000ffff097224 */ /* 0x000fc800078e0011 */
[----:B------:R-:W0:Y:S08]  /*5190*/  LDC R21, c[0x0][0x144] ;  /* 0x00005100ff157b82 */ /* 0x000e300000000800 */
[----:B------:R-:W0:Y:S08]  /*51a0*/  LDC R0, c[0x0][0x630] ;  /* 0x00018c00ff007b82 */ /* 0x000e300000000800 */
[----:B------:R-:W0:Y:S01]  /*51b0*/  LDC.64 R14, c[0x0][0x620] ;  /* 0x00018800ff0e7b82 */ /* 0x000e220000000a00 */
[----:B---3--:R-:W-:-:S04]  /*51c0*/  ISETP.NE.U32.AND P0, PT, R10, RZ, PT ;  /* 0x000000ff0a00720c */ /* 0x008fc80003f05070 */
[----:B------:R-:W-:Y:S02]  /*51d0*/  ISETP.NE.AND.EX P0, PT, R11, RZ, PT, P0 ;  /* 0x000000ff0b00720c */ /* 0x000fe40003f05300 */
[----:B-1----:R-:W-:-:S05]  /*51e0*/  I2FP.F32.U32 R3, R12 ;  /* 0x0000000c00037245 */ /* 0x002fca0000201000 */
[----:B------:R-:W-:-:S04]  /*51f0*/  FMUL R3, R3, UR4 ;  /* 0x0000000403037c20 */ /* 0x000fc80008400000 */
[----:B------:R1:W3:Y:S02]  /*5200*/  F2I.U32.TRUNC.NTZ R20, R3 ;  /* 0x0000000300147305 */ /* 0x0002e4000020f000 */
[----:B------:R-:W-:Y:S05]  /*5210*/  @!P0 BRA `(.L_x_164) ;  /* 0x0000000000288947 */ /* 0x000fea0003800000 */
[----:B-1----:R-:W1:Y:S02]  /*5220*/  LDC R3, c[0x0][0x634] ;  /* 0x00018d00ff037b82 */ /* 0x002e640000000800 */
[----:B-1----:R-:W-:-:S05]  /*5230*/  IADD3 R3, P0, R16, R3, RZ ;  /* 0x0000000310037210 */ /* 0x002fca0007f1e0ff */
[----:B------:R-:W-:-:S04]  /*5240*/  IMAD.X R13, RZ, RZ, R17, P0 ;  /* 0x000000ffff0d7224 */ /* 0x000fc800000e0611 */
[----:B0-----:R-:W-:-:S04]  /*5250*/  IMAD.WIDE.U32 R4, R13, R10, RZ ;  /* 0x0000000a0d047225 */ /* 0x001fc800078e00ff */
[----:B----4-:R-:W-:-:S04]  /*5260*/  IMAD.WIDE.U32 R6, P0, R3, R11, R4 ;  /* 0x0000000b03067225 */ /* 0x010fc80007800004 */
[----:B------:R-:W-:-:S04]  /*5270*/  IMAD.WIDE.U32 R4, R3, R10, RZ ;  /* 0x0000000a03047225 */ /* 0x000fc800078e00ff */
[----:B------:R-:W-:Y:S01]  /*5280*/  IMAD.X R9, RZ, RZ, RZ, P0 ;  /* 0x000000ffff097224 */ /* 0x000fe200000e06ff */
[----:B------:R-:W-:Y:S01]  /*5290*/  IADD3 RZ, P0, R5, R6, RZ ;  /* 0x0000000605ff7210 */ /* 0x000fe20007f1e0ff */
[----:B------:R-:W-:-:S04]  /*52a0*/  IMAD.MOV.U32 R8, RZ, RZ, R7 ;  /* 0x000000ffff087224 */ /* 0x000fc800078e0007 */
[----:B------:R-:W-:-:S08]  /*52b0*/  IMAD.WIDE.U32.X R8, R13, R11, R8, P0 ;  /* 0x0000000b0d087225 */ /* 0x000fd000000e0408 */
.L_x_164:
[----:B------:R-:W2:Y:S01]  /*52c0*/  LDC.64 R28, c[0x0][0x640] ;  /* 0x00019000ff1c7b82 */ /* 0x000ea20000000a00 */
[-CC-:B0-----:R-:W-:Y:S01]  /*52d0*/  SHF.R.U64 R90, R8, R0.reuse, R9.reuse ;  /* 0x00000000085a7219 */ /* 0x181fe20000001209 */
[----:B---3--:R-:W-:Y:S01]  /*52e0*/  IMAD.MOV R20, RZ, RZ, -R20 ;  /* 0x000000ffff147224 */ /* 0x008fe200078e0a14 */
[----:B------:R-:W-:Y:S01]  /*52f0*/  SHF.R.U32.HI R0, RZ, R0, R9 ;  /* 0x00000000ff007219 */ /* 0x000fe20000011609 */
[----:B------:R-:W-:Y:S01]  /*5300*/  ULDC UR4, c[0x0][0x154] ;  /* 0x0000550000047ab9 */ /* 0x000fe20000000800 */
[----:B-1----:R-:W-:Y:S01]  /*5310*/  IADD3 R3, P0, RZ, -R90, RZ ;  /* 0x8000005aff037210 */ /* 0x002fe20007f1e0ff */
[----:B------:R-:W-:Y:S02]  /*5320*/  IMAD R21, R21, R20, R12 ;  /* 0x0000001415157224 */ /* 0x000fe400078e020c */
[----:B----4-:R-:W0:Y:S01]  /*5330*/  LDC R6, c[0x0][0x618] ;  /* 0x00018600ff067b82 */ /* 0x010e220000000800 */
[----:B------:R-:W-:Y:S02]  /*5340*/  IMAD.MOV.U32 R7, RZ, RZ, 0x1 ;  /* 0x00000001ff077424 */ /* 0x000fe400078e00ff */
[----:B------:R-:W-:-:S04]  /*5350*/  IMAD.X R5, RZ, RZ, ~R0, P0 ;  /* 0x000000ffff057224 */ /* 0x000fc800000e0e00 */
[-C--:B------:R-:W-:Y:S01]  /*5360*/  IMAD R0, R5, R14.reuse, RZ ;  /* 0x0000000e05007224 */ /* 0x080fe200078e02ff */
[----:B------:R-:W1:Y:S01]  /*5370*/  LDC R8, c[0x0][0x608] ;  /* 0x00018200ff087b82 */ /* 0x000e620000000800 */
[----:B------:R-:W-:-:S04]  /*5380*/  IMAD.WIDE.U32 R4, R3, R14, R16 ;  /* 0x0000000e03047225 */ /* 0x000fc800078e0010 */
[----:B------:R-:W-:Y:S01]  /*5390*/  IMAD R3, R3, R15, R0 ;  /* 0x0000000f03037224 */ /* 0x000fe200078e0200 */
[----:B------:R-:W-:Y:S02]  /*53a0*/  I2FP.F32.U32 R0, R24 ;  /* 0x0000001800007245 */ /* 0x000fe40000201000 */
[----:B------:R-:W3:Y:S01]  /*53b0*/  LDC R26, c[0x0][0x658] ;  /* 0x00019600ff1a7b82 */ /* 0x000ee20000000800 */
[----:B------:R-:W-:Y:S01]  /*53c0*/  IMAD.IADD R3, R5, 0x1, R3 ;  /* 0x0000000105037824 */ /* 0x000fe200078e0203 */
[----:B--2---:R-:W-:Y:S01]  /*53d0*/  ISETP.NE.U32.AND P0, PT, R28, RZ, PT ;  /* 0x000000ff1c00720c */ /* 0x004fe20003f05070 */
[----:B------:R-:W-:Y:S01]  /*53e0*/  FMUL R0, R0, UR4 ;  /* 0x0000000400007c20 */ /* 0x000fe20008400000 */
[----:B------:R-:W-:Y:S02]  /*53f0*/  IMAD.MOV.U32 R5, RZ, RZ, -0x1 ;  /* 0xffffffffff057424 */ /* 0x000fe400078e00ff */
[----:B------:R-:W-:Y:S01]  /*5400*/  ISETP.NE.AND.EX P0, PT, R29, RZ, PT, P0 ;  /* 0x000000ff1d00720c */ /* 0x000fe20003f05300 */
[----:B------:R2:W4:Y:S01]  /*5410*/  F2I.U32.TRUNC.NTZ R13, R0 ;  /* 0x00000000000d7305 */ /* 0x000522000020f000 */
[----:B------:R-:W2:Y:S01]  /*5420*/  LDC R15, c[0x0][0x148] ;  /* 0x00005200ff0f7b82 */ /* 0x000ea20000000800 */
[----:B0-----:R-:W-:-:S02]  /*5430*/  SHF.R.U64 R12, R4, R6, R3 ;  /* 0x00000006040c7219 */ /* 0x001fc40000001203 */
[----:B------:R-:W-:-:S05]  /*5440*/  SHF.R.U32.HI R3, RZ, R6, R3 ;  /* 0x00000006ff037219 */ /* 0x000fca0000011603 */
[----:B------:R-:W0:Y:S01]  /*5450*/  LDC R20, c[0x0][0x600] ;  /* 0x00018000ff147b82 */ /* 0x000e220000000800 */
[-CC-:B-1----:R-:W-:Y:S02]  /*5460*/  SHF.R.U64 R10, R12, R8.reuse, R3.reuse ;  /* 0x000000080c0a7219 */ /* 0x182fe40000001203 */
[----:B------:R-:W-:-:S05]  /*5470*/  SHF.R.U32.HI R3, RZ, R8, R3 ;  /* 0x00000008ff037219 */ /* 0x000fca0000011603 */
[----:B------:R-:W1:Y:S01]  /*5480*/  LDC R27, c[0x0][0x648] ;  /* 0x00019200ff1b7b82 */ /* 0x000e620000000800 */
[-C--:B---3--:R-:W-:Y:S02]  /*5490*/  SHF.L.U32 R4, R5, R26.reuse, RZ ;  /* 0x0000001a05047219 */ /* 0x088fe400000006ff */
[-CC-:B------:R-:W-:Y:S02]  /*54a0*/  SHF.R.U64 R14, R10, R26.reuse, R3.reuse ;  /* 0x0000001a0a0e7219 */ /* 0x180fe40000001203 */
[----:B------:R-:W-:Y:S02]  /*54b0*/  SHF.R.U32.HI R5, RZ, R26, R3 ;  /* 0x0000001aff057219 */ /* 0x000fe40000011603 */
[----:B------:R-:W-:Y:S01]  /*54c0*/  LOP3.LUT R25, RZ, R4, RZ, 0x33, !PT ;  /* 0x00000004ff197212 */ /* 0x000fe200078e33ff */
[----:B------:R-:W3:Y:S01]  /*54d0*/  LDC R30, c[0x0][0x638] ;  /* 0x00018e00ff1e7b82 */ /* 0x000ee20000000800 */
[----:B------:R-:W-:Y:S01]  /*54e0*/  SHF.L.U32 R26, R7, R26, RZ ;  /* 0x0000001a071a7219 */ /* 0x000fe200000006ff */
[----:B------:R-:W-:-:S06]  /*54f0*/  IMAD.MOV.U32 R4, RZ, RZ, R14 ;  /* 0x000000ffff047224 */ /* 0x000fcc00078e000e */
[----:B------:R-:W0:Y:S01]  /*5500*/  LDC R31, c[0x0][0x610] ;  /* 0x00018400ff1f7b82 */ /* 0x000e220000000800 */
[----:B----4-:R-:W-:Y:S05]  /*5510*/  @!P0 BRA `(.L_x_165) ;  /* 0x0000000000288947 */ /* 0x010fea0003800000 */
        /* <DEDUP_REMOVED lines=10> */
.L_x_165:
[----:B------:R-:W-:Y:S01]  /*55c0*/  ISETP.NE.AND P0, PT, R2, 0x1, PT ;  /* 0x000000010200780c */ /* 0x000fe20003f05270 */
[----:B0-----:R-:W-:Y:S01]  /*55d0*/  VIADD R7, R20, 0xffffffff ;  /* 0xffffffff14077836 */ /* 0x001fe20000000000 */
[----:B-12---:R-:W-:Y:S01]  /*55e0*/  SHF.R.U64 R0, R4, R27, R5 ;  /* 0x0000001b04007219 */ /* 0x006fe20000001205 */
[----:B------:R-:W-:Y:S01]  /*55f0*/  IMAD.MOV R13, RZ, RZ, -R13 ;  /* 0x000000ffff0d7224 */ /* 0x000fe200078e0a0d */
[----:B------:R-:W-:Y:S01]  /*5600*/  LOP3.LUT R5, R10, R25, RZ, 0xc0, !PT ;  /* 0x000000190a057212 */ /* 0x000fe200078ec0ff */
[----:B------:R-:W-:Y:S01]  /*5610*/  IMAD.MOV.U32 R4, RZ, RZ, 0x1 ;  /* 0x00000001ff047424 */ /* 0x000fe200078e00ff */
[----:B------:R-:W-:Y:S01]  /*5620*/  LOP3.LUT R12, R12, R7, RZ, 0xc0, !PT ;  /* 0x000000070c0c7212 */ /* 0x000fe200078ec0ff */
[----:B------:R-:W-:Y:S02]  /*5630*/  IMAD.MOV R3, RZ, RZ, -R0 ;  /* 0x000000ffff037224 */ /* 0x000fe400078e0a00 */
[----:B------:R-:W-:Y:S02]  /*5640*/  IMAD R0, R26, R0, R5 ;  /* 0x000000001a007224 */ /* 0x000fe400078e0205 */
[----:B---3--:R-:W-:-:S02]  /*5650*/  IMAD R3, R3, R30, R14 ;  /* 0x0000001e03037224 */ /* 0x008fc400078e020e */
[----:B------:R-:W-:Y:S02]  /*5660*/  @P0 IMAD R21, R15, R13, R24 ;  /* 0x0000000d0f150224 */ /* 0x000fe400078e0218 */
[----:B------:R-:W-:Y:S01]  /*5670*/  IMAD R5, R3, R20, R12 ;  /* 0x0000001403057224 */ /* 0x000fe200078e020c */
[----:B------:R-:W-:Y:S01]  /*5680*/  PRMT R3, R4, 0x7610, R3 ;  /* 0x0000761004037816 */ /* 0x000fe20000000003 */
[----:B------:R-:W-:-:S05]  /*5690*/  IMAD R0, R0, R31, R21 ;  /* 0x0000001f00007224 */ /* 0x000fca00078e0215 */
[----:B------:R-:W-:Y:S02]  /*56a0*/  SEL R93, R5, R0, !P0 ;  /* 0x00000000055d7207 */ /* 0x000fe40004000000 */
[----:B------:R-:W-:-:S07]  /*56b0*/  SEL R0, R0, R5, !P0 ;  /* 0x0000000500007207 */ /* 0x000fce0004000000 */
.L_x_163:
[----:B------:R-:W-:Y:S01]  /*56c0*/  LOP3.LUT P0, RZ, R3, 0xff, RZ, 0xc0, !PT ;  /* 0x000000ff03ff7812 */ /* 0x000fe2000780c0ff */
[----:B------:R-:W-:-:S12]  /*56d0*/  IMAD.MOV.U32 R92, RZ, RZ, R0 ;  /* 0x000000ffff5c7224 */ /* 0x000fd800078e0000 */
[----:B------:R-:W-:Y:S05]  /*56e0*/  @P0 BRA `(.L_x_166) ;  /* 0xffffffb800a00947 */ /* 0x000fea000383ffff */
[----:B------:R-:W-:Y:S05]  /*56f0*/  EXIT ;  /* 0x000000000000794d */ /* 0x000fea0003800000 */
.L_x_7:
[----:B0-----:R-:W-:Y:S01]  /*5700*/  ULDC.64 UR4, c[0x0][0x650] ;  /* 0x0001940000047ab9 */ /* 0x001fe20000000a00 */
        /* <DEDUP_REMOVED lines=25> */
.L_x_168:
[----:B------:R-:W0:Y:S01]  /*58a0*/  LDC.64 R26, c[0x0][0x640] ;  /* 0x00019000ff1a7b82 */ /* 0x000e220000000a00 */
[-CC-:B------:R-:W-:Y:S01]  /*58b0*/  SHF.R.U64 R20, R12, R8.reuse, R13.reuse ;  /* 0x000000080c147219 */ /* 0x180fe2000000120d */
[----:B------:R-:W-:Y:S01]  /*58c0*/  IMAD.MOV.U32 R30, RZ, RZ, 0x1 ;  /* 0x00000001ff1e7424 */ /* 0x000fe200078e00ff */
[----:B------:R-:W-:Y:S02]  /*58d0*/  SHF.R.U32.HI R6, RZ, R8, R13 ;  /* 0x00000008ff067219 */ /* 0x000fe4000001160d */
[----:B------:R-:W-:-:S03]  /*58e0*/  IADD3 R11, P0, RZ, -R20, RZ ;  /* 0x80000014ff0b7210 */ /* 0x000fc60007f1e0ff */
[----:B------:R-:W1:Y:S02]  /*58f0*/  LDC R10, c[0x0][0x618] ;  /* 0x00018600ff0a7b82 */ /* 0x000e640000000800 */
[----:B------:R-:W-:-:S04]  /*5900*/  IMAD.X R7, RZ, RZ, ~R6, P0 ;  /* 0x000000ffff077224 */ /* 0x000fc800000e0e06 */
[-C--:B------:R-:W-:Y:S02]  /*5910*/  IMAD R8, R7, R22.reuse, RZ ;  /* 0x0000001607087224 */ /* 0x080fe400078e02ff */
[----:B------:R-:W2:Y:S01]  /*5920*/  LDC R12, c[0x0][0x608] ;  /* 0x00018200ff0c7b82 */ /* 0x000ea20000000800 */
[----:B------:R-:W-:-:S04]  /*5930*/  IMAD.WIDE.U32 R6, R11, R22, R16 ;  /* 0x000000160b067225 */ /* 0x000fc800078e0010 */
[----:B------:R-:W-:-:S03]  /*5940*/  IMAD R11, R11, R23, R8 ;  /* 0x000000170b0b7224 */ /* 0x000fc600078e0208 */
[----:B------:R-:W3:Y:S01]  /*5950*/  LDC R25, c[0x0][0x658] ;  /* 0x00019600ff197b82 */ /* 0x000ee20000000800 */
[----:B------:R-:W-:Y:S01]  /*5960*/  IMAD.IADD R7, R7, 0x1, R11 ;  /* 0x0000000107077824 */ /* 0x000fe200078e020b */
[----:B0-----:R-:W-:-:S04]  /*5970*/  ISETP.NE.U32.AND P0, PT, R26, RZ, PT ;  /* 0x000000ff1a00720c */ /* 0x001fc80003f05070 */
[----:B------:R-:W-:Y:S02]  /*5980*/  ISETP.NE.AND.EX P0, PT, R27, RZ, PT, P0 ;  /* 0x000000ff1b00720c */ /* 0x000fe40003f05300 */
[----:B------:R-:W0:Y:S01]  /*5990*/  LDC R23, c[0x0][0x600] ;  /* 0x00018000ff177b82 */ /* 0x000e220000000800 */
[-CC-:B-1----:R-:W-:Y:S02]  /*59a0*/  SHF.R.U64 R8, R6, R10.reuse, R7.reuse ;  /* 0x0000000a06087219 */ /* 0x182fe40000001207 */
[----:B------:R-:W-:Y:S01]  /*59b0*/  SHF.R.U32.HI R7, RZ, R10, R7 ;  /* 0x0000000aff077219 */ /* 0x000fe20000011607 */
[----:B------:R-:W-:-:S04]  /*59c0*/  IMAD.MOV.U32 R10, RZ, RZ, -0x1 ;  /* 0xffffffffff0a7424 */ /* 0x000fc800078e00ff */
        /* <DEDUP_REMOVED lines=21> */
.L_x_169:
[----:B------:R-:W-:Y:S01]  /*5b20*/  ISETP.NE.AND P0, PT, R2, 0x1, PT ;  /* 0x000000010200780c */ /* 0x000fe20003f05270 */
[----:B0-----:R-:W-:Y:S01]  /*5b30*/  VIADD R11, R23, 0xffffffff ;  /* 0xffffffff170b7836 */ /* 0x001fe20000000000 */
[----:B-1----:R-:W-:Y:S02]  /*5b40*/  SHF.R.U64 R6, R6, R24, R7 ;  /* 0x0000001806067219 */ /* 0x002fe40000001207 */
[----:B------:R-:W-:Y:S02]  /*5b50*/  SHF.L.U32 R30, R30, R25, RZ ;  /* 0x000000191e1e7219 */ /* 0x000fe400000006ff */
[----:B------:R-:W-:Y:S01]  /*5b60*/  LOP3.LUT R5, R21, R32, RZ, 0xc0, !PT ;  /* 0x0000002015057212 */ /* 0x000fe200078ec0ff */
[----:B------:R-:W-:-:S04]  /*5b70*/  IMAD.MOV R7, RZ, RZ, -R6 ;  /* 0x000000ffff077224 */ /* 0x000fc800078e0a06 */
[----:B------:R-:W-:Y:S01]  /*5b80*/  IMAD R6, R30, R6, R5 ;  /* 0x000000061e067224 */ /* 0x000fe200078e0205 */
[----:B------:R-:W-:Y:S01]  /*5b90*/  LOP3.LUT R5, R8, R11, RZ, 0xc0, !PT ;  /* 0x0000000b08057212 */ /* 0x000fe200078ec0ff */
[----:B------:R-:W-:Y:S02]  /*5ba0*/  @P0 IMAD R3, R9, R14, R4 ;  /* 0x0000000e09030224 */ /* 0x000fe400078e0204 */
[----:B--2---:R-:W-:Y:S02]  /*5bb0*/  IMAD R4, R7, R28, R22 ;  /* 0x0000001c07047224 */ /* 0x004fe400078e0216 */
[----:B---3--:R-:W-:Y:S02]  /*5bc0*/  IMAD R3, R6, R29, R3 ;  /* 0x0000001d06037224 */ /* 0x008fe400078e0203 */
[----:B------:R-:W-:Y:S02]  /*5bd0*/  IMAD R4, R4, R23, R5 ;  /* 0x0000001704047224 */ /* 0x000fe400078e0205 */
[----:B------:R-:W-:-:S02]  /*5be0*/  IMAD.MOV.U32 R8, RZ, RZ, 0x1 ;  /* 0x00000001ff087424 */ /* 0x000fc400078e00ff */
[----:B------:R-:W-:Y:S01]  /*5bf0*/  IMAD.MOV.U32 R6, RZ, RZ, R20 ;  /* 0x000000ffff067224 */ /* 0x000fe200078e0014 */
[----:B------:R-:W-:Y:S02]  /*5c00*/  SEL R7, R4, R3, !P0 ;  /* 0x0000000304077207 */ /* 0x000fe40004000000 */
[----:B------:R-:W-:-:S07]  /*5c10*/  SEL R21, R3, R4, !P0 ;  /* 0x0000000403157207 */ /* 0x000fce0004000000 */
.L_x_167:
[----:B------:R-:W-:-:S08]  /*5c20*/  NOP ;  /* 0x0000000000007918 */ /* 0x000fd00000000000 */
[----:B------:R-:W0:-:S00]  /*5c30*/  USETMAXREG.DEALLOC.CTAPOOL 0x28 ;  /* 0x00000028000079c8 */ /* 0x000e0000080e0500 */
[----:B0-----:R-:W-:-:S13]  /*5c40*/  ISETP.NE.AND P0, PT, R0, RZ, PT ;  /* 0x000000ff0000720c */ /* 0x001fda0003f05270 */
[----:B------:R-:W-:Y:S05]  /*5c50*/  @P0 EXIT ;  /* 0x000000000000094d */ /* 0x000fea0003800000 */
[----:B------:R-:W-:Y:S01]  /*5c60*/  LOP3.LUT P0, RZ, R8, 0xff, RZ, 0xc0, !PT ;  /* 0x000000ff08ff7812 */ /* 0x000fe2000780c0ff */
[----:B------:R-:W-:Y:S02]  /*5c70*/  IMAD.MOV.U32 R0, RZ, RZ, 0x1 ;  /* 0x00000001ff007424 */ /* 0x000fe400078e00ff */
[----:B------:R-:W-:-:S10]  /*5c80*/  IMAD.MOV.U32 R3, RZ, RZ, RZ ;  /* 0x000000ffff037224 */ /* 0x000fd400078e00ff */
[----:B------:R-:W-:Y:S05]  /*5c90*/  @!P0 BRA `(.L_x_170) ;  /* 0x0000000c00488947 */ /* 0x000fea0003800000 */
[----:B------:R-:W0:Y:S01]  /*5ca0*/  LDC R0, c[0x0][0x28c] ;  /* 0x0000a300ff007b82 */ /* 0x000e220000000800 */
[----:B------:R-:W-:Y:S01]  /*5cb0*/  ULDC UR5, c[0x0][0x658] ;  /* 0x0001960000057ab9 */ /* 0x000fe20000000800 */
[----:B------:R-:W-:Y:S01]  /*5cc0*/  UMOV UR7, 0xffffffff ;  /* 0xffffffff00077882 */ /* 0x000fe20000000000 */
[----:B------:R-:W-:Y:S01]  /*5cd0*/  ULDC UR6, c[0x0][0xc] ;  /* 0x0000030000067ab9 */ /* 0x000fe20000000800 */
[----:B------:R-:W-:Y:S01]  /*5ce0*/  USHF.L.U32 UR8, UR7, UR5, URZ ;  /* 0x0000000507087299 */ /* 0x000fe2000800063f */
[----:B------:R-:W-:Y:S01]  /*5cf0*/  BSSY B0, `(.L_x_170) ;  /* 0x00000cc000007945 */ /* 0x000fe20003800000 */
[----:B------:R-:W-:Y:S01]  /*5d00*/  UMOV UR9, 0x1 ;  /* 0x0000000100097882 */ /* 0x000fe20000000000 */
[----:B------:R-:W-:Y:S01]  /*5d10*/  ULDC UR7, c[0x0][0x10] ;  /* 0x0000040000077ab9 */ /* 0x000fe20000000800 */
[----:B------:R-:W1:Y:S01]  /*5d20*/  S2UR UR10, SR_CgaCtaId ;  /* 0x00000000000a79c3 */ /* 0x000e620000008800 */
[----:B------:R-:W-:Y:S01]  /*5d30*/  UIMAD.WIDE.U32 UR6, UR6, UR7, URZ ;  /* 0x00000007060672a5 */ /* 0x000fe2000f8e003f */
[----:B------:R-:W-:Y:S01]  /*5d40*/  IMAD.MOV.U32 R9, RZ, RZ, 0x1 ;  /* 0x00000001ff097424 */ /* 0x000fe200078e00ff */
[----:B------:R-:W-:Y:S01]  /*5d50*/  USHF.L.U32 UR17, UR9, UR5, URZ ;  /* 0x0000000509117299 */ /* 0x000fe2000800063f */
[----:B------:R-:W-:Y:S01]  /*5d60*/  LOP3.LUT R13, R19, 0x2, RZ, 0xfc, !PT ;  /* 0x00000002130d7812 */ /* 0x000fe200078efcff */
[----:B------:R-:W-:Y:S01]  /*5d70*/  ULDC UR4, c[0x0][0x600] ;  /* 0x0001800000047ab9 */ /* 0x000fe20000000800 */
[----:B------:R-:W-:Y:S01]  /*5d80*/  ULDC UR5, c[0x0][0x14] ;  /* 0x0000050000057ab9 */ /* 0x000fe20000000800 */
[----:B------:R-:W-:-:S02]  /*5d90*/  UIADD3 UR4, UR4, -0x1, URZ ;  /* 0xffffffff04047890 */ /* 0x000fc4000fffe03f */
[----:B------:R-:W-:Y:S02]  /*5da0*/  UIMAD.WIDE.U32 UR22, UR6, UR5, URZ ;  /* 0x00000005061672a5 */ /* 0x000fe4000f8e003f */
[----:B------:R-:W-:Y:S02]  /*5db0*/  UIMAD UR13, UR7, UR5, URZ ;  /* 0x00000005070d72a4 */ /* 0x000fe4000f8e023f */
[----:B------:R-:W-:Y:S02]  /*5dc0*/  ULOP3.LUT UR16, URZ, UR8, URZ, 0x33, !UPT ;  /* 0x000000083f107292 */ /* 0x000fe4000f8e333f */
[----:B------:R-:W-:Y:S01]  /*5dd0*/  UIADD3 UR13, UR23, UR13, URZ ;  /* 0x0000000d170d7290 */ /* 0x000fe2000fffe03f */
[----:B0-----:R-:W-:Y:S01]  /*5de0*/  VIADD R0, R0, 0x3f ;  /* 0x0000003f00007836 */ /* 0x001fe20000000000 */
[----:B------:R-:W-:-:S04]  /*5df0*/  ULDC.64 UR24, c[0x0][0x198] ;  /* 0x0000660000187ab9 */ /* 0x000fc80000000a00 */
[----:B------:R-:W-:Y:S01]  /*5e00*/  SHF.R.S32.HI R3, RZ, 0x1f, R0 ;  /* 0x0000001fff037819 */ /* 0x000fe20000011400 */
[----:B-1----:R-:W-:-:S03]  /*5e10*/  IMAD.U32 R8, RZ, RZ, UR10 ;  /* 0x0000000aff087e24 */ /* 0x002fc6000f8e00ff */
[----:B------:R-:W-:Y:S01]  /*5e20*/  LEA.HI R3, R3, R0, RZ, 0x6 ;  /* 0x0000000003037211 */ /* 0x000fe200078f30ff */
[----:B------:R-:W-:-:S03]  /*5e30*/  IMAD.MOV.U32 R0, RZ, RZ, 0x1 ;  /* 0x00000001ff007424 */ /* 0x000fc600078e00ff */
[----:B------:R-:W-:Y:S01]  /*5e40*/  SHF.R.S32.HI R10, RZ, 0x6, R3 ;  /* 0x00000006ff0a7819 */ /* 0x000fe20000011403 */
[----:B------:R-:W-:Y:S01]  /*5e50*/  IMAD.MOV.U32 R3, RZ, RZ, RZ ;  /* 0x000000ffff037224 */ /* 0x000fe200078e00ff */
[----:B------:R-:W-:-:S03]  /*5e60*/  LEA R11, R8, 0x100, 0xc ;  /* 0x00000100080b7811 */ /* 0x000fc600078e60ff */
[----:B------:R-:W-:-:S07]  /*5e70*/  VIADD R12, R10, 0x1 ;  /* 0x000000010a0c7836 */ /* 0x000fce0000000000 */
.L_x_181:
[----:B------:R-:W-:-:S03]  /*5e80*/  UMOV UR5, 0xffffffff ;  /* 0xffffffff00057882 */ /* 0x000fc60000000000 */
[----:B------:R-:W-:Y:S05]  /*5e90*/  BRA.DIV UR5, `(.L_x_171) ;  /* 0x0000000e05b07947 */ /* 0x000fea000b800000 */
[----:B------:R-:W-:-:S13]  /*5ea0*/  ELECT P6, URZ, PT ;  /* 0x00000000003f782f */ /* 0x000fda00038c0000 */
.L_x_192:
[----:B------:R-:W0:Y:S01]  /*5eb0*/  LDC R4, c[0x0][0x28c] ;  /* 0x0000a300ff047b82 */ /* 0x000e220000000800 */
[----:B------:R-:W-:Y:S01]  /*5ec0*/  BSSY B1, `(.L_x_172) ;  /* 0x000003a000017945 */ /* 0x000fe20003800000 */
[----:B0-----:R-:W-:-:S13]  /*5ed0*/  ISETP.LT.OR P6, PT, R4, 0x1, !P6 ;  /* 0x000000010400780c */ /* 0x001fda00077c1670 */
[----:B------:R-:W-:Y:S05]  /*5ee0*/  @P6 BRA `(.L_x_173) ;  /* 0x0000000000dc6947 */ /* 0x000fea0003800000 */
[----:B------:R-:W-:Y:S02]  /*5ef0*/  IMAD R21, R21, 0x2, R8 ;  /* 0x0000000215157824 */ /* 0x000fe400078e0208 */
[----:B------:R-:W-:Y:S02]  /*5f00*/  IMAD.SHL.U32 R22, R7, 0x80, RZ ;  /* 0x0000008007167824 */ /* 0x000fe400078e00ff */
[----:B------:R-:W-:Y:S02]  /*5f10*/  IMAD.MOV.U32 R24, RZ, RZ, RZ ;  /* 0x000000ffff187224 */ /* 0x000fe400078e00ff */
[----:B------:R-:W-:Y:S02]  /*5f20*/  IMAD.MOV.U32 R4, RZ, RZ, R12 ;  /* 0x000000ffff047224 */ /* 0x000fe400078e000c */
[----:B------:R-:W-:Y:S02]  /*5f30*/  IMAD.MOV.U32 R5, RZ, RZ, R0 ;  /* 0x000000ffff057224 */ /* 0x000fe400078e0000 */
[----:B------:R-:W-:-:S02]  /*5f40*/  IMAD.MOV.U32 R14, RZ, RZ, R3 ;  /* 0x000000ffff0e7224 */ /* 0x000fc400078e0003 */
[----:B------:R-:W-:-:S07]  /*5f50*/  IMAD.SHL.U32 R21, R21, 0x40, RZ ;  /* 0x0000004015157824 */ /* 0x000fce00078e00ff */
.L_x_176:
[----:B------:R-:W0:Y:S01]  /*5f60*/  S2UR UR5, SR_CgaCtaId ;  /* 0x00000000000579c3 */ /* 0x000e220000008800 */
[----:B------:R-:W-:Y:S02]  /*5f70*/  MOV R7, 0x400 ;  /* 0x0000040000077802 */ /* 0x000fe40000000f00 */
[----:B------:R-:W-:-:S13]  /*5f80*/  LOP3.LUT P1, RZ, R18, 0x7f, RZ, 0xc0, !PT ;  /* 0x0000007f12ff7812 */ /* 0x000fda000782c0ff */
[----:B------:R-:W1:Y:S01]  /*5f90*/  @!P1 LDC R15, c[0x0][0x500] ;  /* 0x00014000ff0f9b82 */ /* 0x000e620000000800 */
[----:B0-----:R-:W-:-:S05]  /*5fa0*/  IMAD.U32 R8, RZ, RZ, UR5 ;  /* 0x00000005ff087e24 */ /* 0x001fca000f8e00ff */
[----:B------:R-:W-:Y:S02]  /*5fb0*/  LEA R23, R8, R7, 0x18 ;  /* 0x0000000708177211 */ /* 0x000fe400078ec0ff */
[----:B------:R-:W-:-:S03]  /*5fc0*/  SHF.L.U32 R7, R5, 0x1f, RZ ;  /* 0x0000001f05077819 */ /* 0x000fc600000006ff */
[----:B------:R-:W-:-:S04]  /*5fd0*/  IMAD R20, R14, 0x8, R23 ;  /* 0x000000080e147824 */ /* 0x000fc800078e0217 */
[----:B------:R-:W0:Y:S02]  /*5fe0*/  SYNCS.PHASECHK.TRANS64.TRYWAIT P0, [R20+URZ+0x20], R7 ;  /* 0x00002007140075a7 */ /* 0x000e24000800017f */
[----:B01----:R-:W-:Y:S05]  /*5ff0*/  @!P0 BRA `(.L_x_174) ;  /* 0x0000000c00788947 */ /* 0x003fea0003800000 */
.L_x_193:
[----:B0-----:R-:W-:Y:S01]  /*6000*/  PRMT R7, R13, 0x9910, RZ ;  /* 0x000099100d077816 */ /* 0x001fe200000000ff */
[----:B------:R0:W-:Y:S03]  /*6010*/  @!P1 SYNCS.ARRIVE.TRANS64 RZ, [R20+URZ], R15 ;  /* 0x0000000f14ff99a7 */ /* 0x0001e6000800003f */
[----:B------:R-:W-:-:S13]  /*6020*/  ISETP.NE.AND P0, PT, R7, 0x2, PT ;  /* 0x000000020700780c */ /* 0x000fda0003f05270 */
[----:B0-----:R-:W-:Y:S05]  /*6030*/  @P0 BRA `(.L_x_175) ;  /* 0x0000000000040947 */ /* 0x001fea0003800000 */
[----:B------:R-:W-:Y:S01]  /*6040*/  BPT.TRAP 0x1 ;  /* 0x000000040000795c */ /* 0x000fe20000300000 */
.L_x_175:
[C---:B------:R-:W-:Y:S01]  /*6050*/  IMAD R7, R14.reuse, 0x2000, R11 ;  /* 0x000020000e077824 */ /* 0x040fe200078e020b */
[----:B------:R-:W-:Y:S01]  /*6060*/  R2UR UR8, R23 ;  /* 0x00000000170872ca */ /* 0x000fe200000e0000 */
[----:B------:R-:W-:Y:S01]  /*6070*/  IMAD R23, R14, 0x2000, R23 ;  /* 0x000020000e177824 */ /* 0x000fe200078e0217 */
[----:B------:R-:W-:Y:S01]  /*6080*/  R2UR UR18, R21 ;  /* 0x00000000151272ca */ /* 0x000fe200000e0000 */
[----:B------:R-:W-:Y:S01]  /*6090*/  VIADD R4, R4, 0xffffffff ;  /* 0xffffffff04047836 */ /* 0x000fe20000000000 */
[----:B------:R-:W-:Y:S01]  /*60a0*/  R2UR UR5, R7 ;  /* 0x00000000070572ca */ /* 0x000fe200000e0000 */
[----:B------:R-:W-:Y:S01]  /*60b0*/  UIADD3 UR6, UP0, UR24, 0xf0, URZ ;  /* 0x000000f018067890 */ /* 0x000fe2000ff1e03f */
[----:B------:R-:W-:Y:S01]  /*60c0*/  R2UR UR11, R23 ;  /* 0x00000000170b72ca */ /* 0x000fe200000e0000 */
[----:B------:R-:W-:Y:S01]  /*60d0*/  UIADD3 UR26, UP1, UR24, 0x1f0, URZ ;  /* 0x000001f0181a7890 */ /* 0x000fe2000ff3e03f */
[----:B------:R-:W-:Y:S01]  /*60e0*/  R2UR UR9, R20 ;  /* 0x00000000140972ca */ /* 0x000fe200000e0000 */
[----:B------:R-:W-:Y:S01]  /*60f0*/  UIADD3.X UR7, URZ, UR25, URZ, UP0, !UPT ;  /* 0x000000193f077290 */ /* 0x000fe200087fe43f */
[----:B------:R-:W-:Y:S01]  /*6100*/  R2UR UR10, R24 ;  /* 0x00000000180a72ca */ /* 0x000fe200000e0000 */
[----:B------:R-:W-:Y:S01]  /*6110*/  VIADD R14, R14, 0x1 ;  /* 0x000000010e0e7836 */ /* 0x000fe20000000000 */
[----:B------:R-:W-:Y:S01]  /*6120*/  R2UR UR12, R6 ;  /* 0x00000000060c72ca */ /* 0x000fe200000e0000 */
[----:B------:R-:W-:Y:S01]  /*6130*/  UIADD3.X UR27, URZ, UR25, URZ, UP1, !UPT ;  /* 0x000000193f1b7290 */ /* 0x000fe20008ffe43f */
[----:B------:R-:W-:Y:S01]  /*6140*/  R2UR UR19, R22 ;  /* 0x00000000161372ca */ /* 0x000fe200000e0000 */
[----:B------:R-:W-:Y:S01]  /*6150*/  UMOV UR20, 0x30000 ;  /* 0x0003000000147882 */ /* 0x000fe20000000000 */
[----:B------:R-:W-:Y:S01]  /*6160*/  ISETP.GT.AND P1, PT, R4, 0x1, PT ;  /* 0x000000010400780c */ /* 0x000fe20003f24270 */
[----:B------:R-:W-:Y:S01]  /*6170*/  UIADD3 UR8, UR8, UR5, URZ ;  /* 0x0000000508087290 */ /* 0x000fe2000fffe03f */
[----:B------:R-:W-:Y:S01]  /*6180*/  ISETP.NE.AND P0, PT, R14, 0x4, PT ;  /* 0x000000040e00780c */ /* 0x000fe20003f05270 */
[----:B------:R-:W-:Y:S01]  /*6190*/  UIADD3 UR5, UR11, 0x8100, URZ ;  /* 0x000081000b057890 */ /* 0x000fe2000fffe03f */
[----:B------:R-:W-:Y:S01]  /*61a0*/  VIADD R24, R24, 0x40 ;  /* 0x0000004018187836 */ /* 0x000fe20000000000 */
[----:B------:R-:W-:Y:S01]  /*61b0*/  UMOV UR14, 0x0 ;  /* 0x00000000000e7882 */ /* 0x000fe20000000000 */
[----:B------:R-:W-:Y:S01]  /*61c0*/  UMOV UR15, 0x10000000 ;  /* 0x10000000000f7882 */ /* 0x000fe20000000000 */
[----:B------:R-:W-:Y:S01]  /*61d0*/  UMOV UR11, UR18 ;  /* 0x00000012000b7c82 */ /* 0x000fe20008000000 */
[----:B------:R-:W-:-:S02]  /*61e0*/  SEL R20, RZ, 0x1, P0 ;  /* 0x00000001ff147807 */ /* 0x000fc40000000000 */
[----:B------:R0:W-:Y:S01]  /*61f0*/  UTMALDG.3D.MULTICAST [UR8], [UR6], UR20, desc[UR14] ;  /* 0x00000e08060073b4 */ /* 0x0001e20008011814 */
[----:B------:R-:W-:Y:S02]  /*6200*/  SEL R14, R14, RZ, P0 ;  /* 0x000000ff0e0e7207 */ /* 0x000fe40000000000 */
[----:B------:R-:W-:Y:S01]  /*6210*/  LOP3.LUT R5, R5, R20, RZ, 0x3c, !PT ;  /* 0x0000001405057212 */ /* 0x000fe200078e3cff */
[----:B0-----:R-:W-:Y:S01]  /*6220*/  UMOV UR8, UR5 ;  /* 0x0000000500087c82 */ /* 0x001fe20008000000 */
[----:B------:R-:W-:Y:S02]  /*6230*/  UMOV UR11, UR19 ;  /* 0x00000013000b7c82 */ /* 0x000fe40008000000 */
[----:B------:R0:W-:Y:S02]  /*6240*/  UTMALDG.3D [UR8], [UR26], desc[UR14] ;  /* 0x00000e081a0075b4 */ /* 0x0001e40008011000 */
[----:B0-----:R-:W-:Y:S05]  /*6250*/  @P1 BRA `(.L_x_176) ;  /* 0xfffffffc00401947 */ /* 0x001fea000383ffff */
.L_x_173:
[----:B------:R-:W-:Y:S05]  /*6260*/  BSYNC B1 ;  /* 0x0000000000017941 */ /* 0x000fea0003800000 */
.L_x_172:
[----:B------:R-:W-:Y:S01]  /*6270*/  LOP3.LUT P1, RZ, R9, 0xff, RZ, 0xc0, !PT ;  /* 0x000000ff09ff7812 */ /* 0x000fe2000782c0ff */
[----:B------:R-:W-:Y:S01]  /*6280*/  IMAD.IADD R3, R10, 0x1, R3 ;  /* 0x000000010a037824 */ /* 0x000fe200078e0203 */
[----:B------:R-:W-:Y:S01]  /*6290*/  IADD3 R16, P2, R16, UR22, RZ ;  /* 0x0000001610107c10 */ /* 0x000fe2000ff5e0ff */
[----:B------:R-:W-:Y:S01]  /*62a0*/  ULDC.64 UR6, c[0x0][0x650] ;  /* 0x0001940000067ab9 */ /* 0x000fe20000000a00 */
[----:B------:R-:W-:Y:S01]  /*62b0*/  BSSY B1, `(.L_x_177) ;  /* 0x000006d000017945 */ /* 0x000fe20003800000 */
[----:B------:R-:W-:Y:S01]  /*62c0*/  IMAD.MOV.U32 R21, RZ, RZ, -0x1 ;  /* 0xffffffffff157424 */ /* 0x000fe200078e00ff */
[----:B------:R-:W-:Y:S01]  /*62d0*/  ISETP.GT.U32.AND P0, PT, R3, 0x3, PT ;  /* 0x000000030300780c */ /* 0x000fe20003f04070 */
[----:B------:R-:W-:Y:S01]  /*62e0*/  IMAD.MOV.U32 R7, RZ, RZ, -0x1 ;  /* 0xffffffffff077424 */ /* 0x000fe200078e00ff */
[----:B------:R-:W-:Y:S01]  /*62f0*/  SHF.R.U32.HI R4, RZ, 0x2, R3 ;  /* 0x00000002ff047819 */ /* 0x000fe20000011603 */
[----:B------:R-:W-:Y:S01]  /*6300*/  IMAD.MOV.U32 R6, RZ, RZ, -0x1 ;  /* 0xffffffffff067424 */ /* 0x000fe200078e00ff */
[----:B------:R-:W-:-:S02]  /*6310*/  ISETP.LT.U32.AND P0, PT, R10, 0x4, P0 ;  /* 0x000000040a00780c */ /* 0x000fc40000701070 */
[----:B------:R-:W-:Y:S01]  /*6320*/  IADD3.X R17, R17, UR13, RZ, P2, !PT ;  /* 0x0000000d11117c10 */ /* 0x000fe200097fe4ff */
[----:B------:R-:W0:Y:S01]  /*6330*/  @P1 S2R R8, SR_CgaCtaId ;  /* 0x0000000000081919 */ /* 0x000e220000008800 */
[----:B------:R-:W-:Y:S02]  /*6340*/  @P1 MOV R5, 0x400 ;  /* 0x0000040000051802 */ /* 0x000fe40000000f00 */
[----:B------:R-:W-:Y:S02]  /*6350*/  ISETP.GE.U32.AND P2, PT, R16, UR6, PT ;  /* 0x0000000610007c0c */ /* 0x000fe4000bf46070 */
[----:B------:R-:W-:Y:S02]  /*6360*/  LOP3.LUT R4, R4, 0x1, RZ, 0xc0, !PT ;  /* 0x0000000104047812 */ /* 0x000fe400078ec0ff */
[----:B------:R-:W-:Y:S02]  /*6370*/  LOP3.LUT R3, R3, 0x3, RZ, 0xc0, !PT ;  /* 0x0000000303037812 */ /* 0x000fe400078ec0ff */
[----:B------:R-:W-:-:S02]  /*6380*/  PRMT R9, RZ, 0x7610, R9 ;  /* 0x00007610ff097816 */ /* 0x000fc40000000009 */
[----:B0-----:R-:W-:-:S04]  /*6390*/  @P1 LEA R5, R8, R5, 0x18 ;  /* 0x0000000508051211 */ /* 0x001fc800078ec0ff */
[----:B------:R0:W-:Y:S01]  /*63a0*/  @P1 SYNCS.ARRIVE.TRANS64.A1T0 RZ, [R5+URZ+0x58], RZ ;  /* 0x000058ff05ff19a7 */ /* 0x0001e2000810003f */
[----:B------:R-:W-:-:S04]  /*63b0*/  ISETP.NE.U32.AND P1, PT, R4, 0x1, PT ;  /* 0x000000010400780c */ /* 0x000fc80003f25070 */
[----:B------:R-:W-:Y:S02]  /*63c0*/  ISETP.GT.U32.AND P1, PT, R10, 0x3, !P1 ;  /* 0x000000030a00780c */ /* 0x000fe40004f24070 */
[----:B0-----:R-:W-:Y:S02]  /*63d0*/  SEL R5, RZ, 0x1, !P0 ;  /* 0x00000001ff057807 */ /* 0x001fe40004000000 */
[----:B------:R-:W-:Y:S02]  /*63e0*/  ISETP.GE.U32.AND.EX P0, PT, R17, UR7, PT, P2 ;  /* 0x0000000711007c0c */ /* 0x000fe4000bf06120 */
[----:B------:R-:W-:-:S04]  /*63f0*/  SEL R4, RZ, 0x1, !P1 ;  /* 0x00000001ff047807 */ /* 0x000fc80004800000 */
[----:B------:R-:W-:Y:S02]  /*6400*/  LOP3.LUT R0, R4, R0, R5, 0x96, !PT ;  /* 0x0000000004007212 */ /* 0x000fe400078e9605 */
[----:B------:R-:W-:-:S05]  /*6410*/  PRMT R4, RZ, 0x7610, R4 ;  /* 0x00007610ff047816 */ /* 0x000fca0000000004 */
[----:B------:R-:W-:Y:S05]  /*6420*/  @P0 BRA `(.L_x_178) ;  /* 0x0000000400540947 */ /* 0x000fea0003800000 */
[----:B------:R-:W0:Y:S01]  /*6430*/  S2R R15, SR_CTAID.X ;  /* 0x00000000000f7919 */ /* 0x000e220000002500 */
[----:B------:R-:W-:Y:S01]  /*6440*/  ULDC.64 UR6, c[0x0][0x628] ;  /* 0x00018a0000067ab9 */ /* 0x000fe20000000a00 */
[----:B------:R-:W-:Y:S01]  /*6450*/  ULDC UR8, c[0x0][0x630] ;  /* 0x00018c0000087ab9 */ /* 0x000fe20000000800 */
[----:B------:R-:W-:Y:S01]  /*6460*/  ISETP.NE.U32.AND P0, PT, RZ, UR6, PT ;  /* 0x00000006ff007c0c */ /* 0x000fe2000bf05070 */
[----:B------:R-:W1:Y:S01]  /*6470*/  S2R R20, SR_CTAID.Y ;  /* 0x0000000000147919 */ /* 0x000e620000002600 */
[----:B------:R-:W-:Y:S01]  /*6480*/  ULDC UR9, c[0x0][0x150] ;  /* 0x0000540000097ab9 */ /* 0x000fe20000000800 */
[----:B------:R-:W-:Y:S01]  /*6490*/  IMAD.MOV.U32 R4, RZ, RZ, R16 ;  /* 0x000000ffff047224 */ /* 0x000fe200078e0010 */
[----:B------:R-:W-:Y:S01]  /*64a0*/  ISETP.NE.AND.EX P0, PT, RZ, UR7, PT, P0 ;  /* 0x00000007ff007c0c */ /* 0x000fe2000bf05300 */
[----:B------:R-:W-:Y:S01]  /*64b0*/  IMAD.MOV.U32 R5, RZ, RZ, R17 ;  /* 0x000000ffff057224 */ /* 0x000fe200078e0011 */
[----:B0-----:R-:W-:-:S11]  /*64c0*/  I2FP.F32.U32 R22, R15 ;  /* 0x0000000f00167245 */ /* 0x001fd60000201000 */
[----:B------:R-:W-:Y:S05]  /*64d0*/  @!P0 BRA `(.L_x_179) ;  /* 0x0000000000288947 */ /* 0x000fea0003800000 */
[----:B------:R-:W-:Y:S02]  /*64e0*/  ULDC UR5, c[0x0][0x634] ;  /* 0x00018d0000057ab9 */ /* 0x000fe40000000800 */
[----:B------:R-:W-:-:S05]  /*64f0*/  IADD3 R5, P0, R16, UR5, RZ ;  /* 0x0000000510057c10 */ /* 0x000fca000ff1e0ff */
[----:B------:R-:W-:-:S04]  /*6500*/  IMAD.X R21, RZ, RZ, R17, P0 ;  /* 0x000000ffff157224 */ /* 0x000fc800000e0611 */
[----:B------:R-:W-:-:S04]  /*6510*/  IMAD.WIDE.U32 R6, R21, UR6, RZ ;  /* 0x0000000615067c25 */ /* 0x000fc8000f8e00ff */
[----:B------:R-:W-:-:S04]  /*6520*/  IMAD.WIDE.U32 R6, P0, R5, UR7, R6 ;  /* 0x0000000705067c25 */ /* 0x000fc8000f800006 */
[----:B------:R-:W-:-:S04]  /*6530*/  IMAD.WIDE.U32 R4, R5, UR6, RZ ;  /* 0x0000000605047c25 */ /* 0x000fc8000f8e00ff */
[----:B------:R-:W-:Y:S01]  /*6540*/  IMAD.MOV.U32 R4, RZ, RZ, R7 ;  /* 0x000000ffff047224 */ /* 0x000fe200078e0007 */
[----:B------:R-:W-:Y:S01]  /*6550*/  IADD3 RZ, P1, R5, R6, RZ ;  /* 0x0000000605ff7210 */ /* 0x000fe20007f3e0ff */
[----:B------:R-:W-:-:S04]  /*6560*/  IMAD.X R5, RZ, RZ, RZ, P0 ;  /* 0x000000ffff057224 */ /* 0x000fc800000e06ff */
[----:B------:R-:W-:-:S08]  /*6570*/  IMAD.WIDE.U32.X R4, R21, UR7, R4, P1 ;  /* 0x0000000715047c25 */ /* 0x000fd000088e0404 */
.L_x_179:
[--C-:B------:R-:W-:Y:S01]  /*6580*/  SHF.R.U64 R14, R4, UR8, R5.reuse ;  /* 0x00000008040e7c19 */ /* 0x100fe20008001205 */
[----:B------:R-:W-:Y:S01]  /*6590*/  FMUL R22, R22, UR9 ;  /* 0x0000000916167c20 */ /* 0x000fe20008400000 */
[----:B------:R-:W-:Y:S01]  /*65a0*/  SHF.R.U32.HI R4, RZ, UR8, R5 ;  /* 0x00000008ff047c19 */ /* 0x000fe20008011605 */
[----:B------:R-:W0:Y:S01]  /*65b0*/  LDC R6, c[0x0][0x144] ;  /* 0x00005100ff067b82 */ /* 0x000e220000000800 */
[----:B------:R-:W-:Y:S01]  /*65c0*/  IADD3 R5, P0, RZ, -R14, RZ ;  /* 0x8000000eff057210 */ /* 0x000fe20007f1e0ff */
[----:B------:R-:W-:Y:S01]  /*65d0*/  ULDC UR5, c[0x0][0x154] ;  /* 0x0000550000057ab9 */ /* 0x000fe20000000800 */
[----:B-1----:R-:W-:Y:S01]  /*65e0*/  I2FP.F32.U32 R7, R20 ;  /* 0x0000001400077245 */ /* 0x002fe20000201000 */
[----:B------:R-:W1:Y:S01]  /*65f0*/  F2I.U32.TRUNC.NTZ R22, R22 ;  /* 0x0000001600167305 */ /* 0x000e62000020f000 */
[----:B------:R-:W-:Y:S01]  /*6600*/  ULDC.64 UR6, c[0x0][0x620] ;  /* 0x0001880000067ab9 */ /* 0x000fe20000000a00 */
[----:B------:R-:W-:Y:S01]  /*6610*/  IMAD.X R4, RZ, RZ, ~R4, P0 ;  /* 0x000000ffff047224 */ /* 0x000fe200000e0e04 */
[----:B------:R-:W-:Y:S01]  /*6620*/  ISETP.NE.AND P2, PT, R2, 0x1, PT ;  /* 0x000000010200780c */ /* 0x000fe20003f45270 */
[----:B------:R-:W-:Y:S01]  /*6630*/  FMUL R23, R7, UR5 ;  /* 0x0000000507177c20 */ /* 0x000fe20008400000 */
[----:B------:R-:W2:Y:S01]  /*6640*/  LDC R25, c[0x0][0x148] ;  /* 0x00005200ff197b82 */ /* 0x000ea20000000800 */
[----:B------:R-:W-:Y:S01]  /*6650*/  IMAD R4, R4, UR6, RZ ;  /* 0x0000000604047c24 */ /* 0x000fe2000f8e02ff */
[----:B------:R-:W-:-:S03]  /*6660*/  ULDC UR5, c[0x0][0x618] ;  /* 0x0001860000057ab9 */ /* 0x000fc60000000800 */
[----:B------:R-:W3:Y:S01]  /*6670*/  F2I.U32.TRUNC.NTZ R23, R23 ;  /* 0x0000001700177305 */ /* 0x000ee2000020f000 */
[C---:B------:R-:W-:Y:S02]  /*6680*/  IMAD R7, R5.reuse, UR7, R4 ;  /* 0x0000000705077c24 */ /* 0x040fe4000f8e0204 */
[----:B------:R-:W-:Y:S01]  /*6690*/  IMAD.WIDE.U32 R4, R5, UR6, R16 ;  /* 0x0000000605047c25 */ /* 0x000fe2000f8e0010 */
[----:B------:R-:W-:Y:S02]  /*66a0*/  ULDC.64 UR6, c[0x0][0x640] ;  /* 0x0001900000067ab9 */ /* 0x000fe40000000a00 */
[----:B------:R-:W-:Y:S01]  /*66b0*/  ISETP.NE.U32.AND P0, PT, RZ, UR6, PT ;  /* 0x00000006ff007c0c */ /* 0x000fe2000bf05070 */
[----:B------:R-:W-:Y:S02]  /*66c0*/  IMAD.IADD R5, R5, 0x1, R7 ;  /* 0x0000000105057824 */ /* 0x000fe400078e0207 */
[----:B-1----:R-:W-:Y:S01]  /*66d0*/  IMAD.MOV R22, RZ, RZ, -R22 ;  /* 0x000000ffff167224 */ /* 0x002fe200078e0a16 */
[----:B------:R-:W-:-:S02]  /*66e0*/  ISETP.NE.AND.EX P0, PT, RZ, UR7, PT, P0 ;  /* 0x00000007ff007c0c */ /* 0x000fc4000bf05300 */
[----:B------:R-:W-:Y:S01]  /*66f0*/  SHF.R.U64 R21, R4, UR5, R5 ;  /* 0x0000000504157c19 */ /* 0x000fe20008001205 */
[----:B0-----:R-:W-:Y:S01]  /*6700*/  IMAD R15, R6, R22, R15 ;  /* 0x00000016060f7224 */ /* 0x001fe200078e020f */
[----:B------:R-:W-:Y:S01]  /*6710*/  SHF.R.U32.HI R4, RZ, UR5, R5 ;  /* 0x00000005ff047c19 */ /* 0x000fe20008011605 */
[----:B------:R-:W-:Y:S01]  /*6720*/  ULDC UR5, c[0x0][0x608] ;  /* 0x0001820000057ab9 */ /* 0x000fe20000000800 */
[----:B---3--:R-:W-:Y:S02]  /*6730*/  IMAD.MOV R6, RZ, RZ, -R23 ;  /* 0x000000ffff067224 */ /* 0x008fe400078e0a17 */
[--C-:B------:R-:W-:Y:S02]  /*6740*/  SHF.R.U64 R22, R21, UR5, R4.reuse ;  /* 0x0000000515167c19 */ /* 0x100fe40008001204 */
[----:B------:R-:W-:Y:S01]  /*6750*/  SHF.R.U32.HI R5, RZ, UR5, R4 ;  /* 0x00000005ff057c19 */ /* 0x000fe20008011604 */
[----:B------:R-:W-:Y:S01]  /*6760*/  ULDC UR5, c[0x0][0x658] ;  /* 0x0001960000057ab9 */ /* 0x000fe20000000800 */
[----:B--2---:R-:W-:-:S02]  /*6770*/  @P2 IMAD R15, R25, R6, R20 ;  /* 0x00000006190f2224 */ /* 0x004fc400078e0214 */
[--C-:B------:R-:W-:Y:S02]  /*6780*/  SHF.R.U64 R20, R22, UR5, R5.reuse ;  /* 0x0000000516147c19 */ /* 0x100fe40008001205 */
[----:B------:R-:W-:-:S03]  /*6790*/  SHF.R.U32.HI R23, RZ, UR5, R5 ;  /* 0x00000005ff177c19 */ /* 0x000fc60008011605 */
[----:B------:R-:W-:Y:S02]  /*67a0*/  IMAD.MOV.U32 R6, RZ, RZ, R20 ;  /* 0x000000ffff067224 */ /* 0x000fe400078e0014 */
[----:B------:R-:W-:Y:S01]  /*67b0*/  IMAD.MOV.U32 R5, RZ, RZ, R23 ;  /* 0x000000ffff057224 */ /* 0x000fe200078e0017 */
[----:B------:R-:W-:Y:S06]  /*67c0*/  @!P0 BRA `(.L_x_180) ;  /* 0x00000000002c8947 */ /* 0x000fec0003800000 */
        /* <DEDUP_REMOVED lines=9> */
[----:B------:R-:W-:-:S04]  /*6860*/  IMAD.WIDE.U32.X R4, R23, UR7, R4, P1 ;  /* 0x0000000717047c25 */ /* 0x000fc800088e0404 */
[----:B------:R-:W-:-:S07]  /*6870*/  IMAD.MOV.U32 R6, RZ, RZ, R4 ;  /* 0x000000ffff067224 */ /* 0x000fce00078e0004 */
.L_x_180:
[----:B------:R-:W-:Y:S01]  /*6880*/  ULDC UR5, c[0x0][0x648] ;  /* 0x0001920000057ab9 */ /* 0x000fe20000000800 */
[----:B------:R-:W-:Y:S01]  /*6890*/  LOP3.LUT R4, R22, UR16, RZ, 0xc0, !PT ;  /* 0x0000001016047c12 */ /* 0x000fe2000f8ec0ff */
[----:B------:R-:W-:Y:S01]  /*68a0*/  ULDC UR6, c[0x0][0x610] ;  /* 0x0001840000067ab9 */ /* 0x000fe20000000800 */
[----:B------:R-:W-:Y:S01]  /*68b0*/  SHF.R.U64 R5, R6, UR5, R5 ;  /* 0x0000000506057c19 */ /* 0x000fe20008001205 */
[----:B------:R-:W-:Y:S01]  /*68c0*/  ULDC UR5, c[0x0][0x638] ;  /* 0x00018e0000057ab9 */ /* 0x000fe20000000800 */
[----:B------:R-:W-:Y:S01]  /*68d0*/  LOP3.LUT R21, R21, UR4, RZ, 0xc0, !PT ;  /* 0x0000000415157c12 */ /* 0x000fe2000f8ec0ff */
[----:B------:R-:W-:Y:S02]  /*68e0*/  IMAD.MOV.U32 R6, RZ, RZ, R14 ;  /* 0x000000ffff067224 */ /* 0x000fe400078e000e */
[----:B------:R-:W-:Y:S02]  /*68f0*/  IMAD.MOV R7, RZ, RZ, -R5 ;  /* 0x000000ffff077224 */ /* 0x000fe400078e0a05 */
[----:B------:R-:W-:-:S02]  /*6900*/  IMAD R4, R5, UR17, R4 ;  /* 0x0000001105047c24 */ /* 0x000fc4000f8e0204 */
[----:B------:R-:W-:Y:S01]  /*6910*/  IMAD R20, R7, UR5, R20 ;  /* 0x0000000507147c24 */ /* 0x000fe2000f8e0214 */
[----:B------:R-:W-:Y:S01]  /*6920*/  ULDC UR5, c[0x0][0x600] ;  /* 0x0001800000057ab9 */ /* 0x000fe20000000800 */
[----:B------:R-:W-:Y:S02]  /*6930*/  IMAD R15, R4, UR6, R15 ;  /* 0x00000006040f7c24 */ /* 0x000fe4000f8e020f */
[----:B------:R-:W-:Y:S02]  /*6940*/  IMAD R20, R20, UR5, R21 ;  /* 0x0000000514147c24 */ /* 0x000fe4000f8e0215 */
[----:B------:R-:W-:-:S03]  /*6950*/  IMAD.MOV.U32 R4, RZ, RZ, 0x1 ;  /* 0x00000001ff047424 */ /* 0x000fc600078e00ff */
[----:B------:R-:W-:Y:S02]  /*6960*/  SEL R7, R20, R15, !P2 ;  /* 0x0000000f14077207 */ /* 0x000fe40005000000 */
[----:B------:R-:W-:-:S07]  /*6970*/  SEL R21, R15, R20, !P2 ;  /* 0x000000140f157207 */ /* 0x000fce0005000000 */
.L_x_178:
[----:B------:R-:W-:Y:S05]  /*6980*/  BSYNC B1 ;  /* 0x0000000000017941 */ /* 0x000fea0003800000 */
.L_x_177:
[----:B------:R-:W-:-:S13]  /*6990*/  LOP3.LUT P0, RZ, R4, 0xff, RZ, 0xc0, !PT ;  /* 0x000000ff04ff7812 */ /* 0x000fda000780c0ff */
[----:B------:R-:W-:Y:S05]  /*69a0*/  @P0 BRA `(.L_x_181) ;  /* 0xfffffff400340947 */ /* 0x000fea000383ffff */
[----:B------:R-:W-:Y:S05]  /*69b0*/  BSYNC B0 ;  /* 0x0000000000007941 */ /* 0x000fea0003800000 */
.L_x_170:
[----:B------:R-:W-:-:S03]  /*69c0*/  UMOV UR5, 0xffffffff ;  /* 0xffffffff00057882 */ /* 0x000fc60000000000 */
[----:B------:R-:W-:Y:S05]  /*69d0*/  BRA.DIV UR5, `(.L_x_182) ;  /* 0x0000000605147947 */ /* 0x000fea000b800000 */
[----:B------:R-:W-:-:S13]  /*69e0*/  ELECT P6, URZ, PT ;  /* 0x00000000003f782f */ /* 0x000fda00038c0000 */
.L_x_196:
[----:B------:R-:W-:Y:S04]  /*69f0*/  BSSY B0, `(.L_x_183) ;  /* 0x000002b000007945 */ /* 0x000fe80003800000 */
[----:B------:R-:W-:Y:S05]  /*6a00*/  @!P6 BRA `(.L_x_184) ;  /* 0x0000000000a4e947 */ /* 0x000fea0003800000 */
[----:B------:R-:W-:-:S04]  /*6a10*/  LOP3.LUT R19, R19, 0x2, RZ, 0xfc, !PT ;  /* 0x0000000213137812 */ /* 0x000fc800078efcff */
[----:B------:R-:W-:-:S13]  /*6a20*/  ISETP.NE.AND P0, PT, R19, 0x3, PT ;  /* 0x000000031300780c */ /* 0x000fda0003f05270 */
[----:B------:R-:W-:Y:S05]  /*6a30*/  @!P0 BRA `(.L_x_185) ;  /* 0x0000000000048947 */ /* 0x000fea0003800000 */
[----:B------:R-:W-:Y:S01]  /*6a40*/  BPT.TRAP 0x1 ;  /* 0x000000040000795c */ /* 0x000fe20000300000 */
.L_x_185:
[----:B------:R-:W0:Y:S01]  /*6a50*/  S2R R5, SR_CgaCtaId ;  /* 0x0000000000057919 */ /* 0x000e220000008800 */
[----:B------:R-:W-:Y:S02]  /*6a60*/  MOV R2, 0x400 ;  /* 0x0000040000027802 */ /* 0x000fe40000000f00 */
[----:B------:R-:W-:Y:S02]  /*6a70*/  SHF.L.U32 R4, R0, 0x1f, RZ ;  /* 0x0000001f00047819 */ /* 0x000fe400000006ff */
[----:B0-----:R-:W-:-:S05]  /*6a80*/  LEA R2, R5, R2, 0x18 ;  /* 0x0000000205027211 */ /* 0x001fca00078ec0ff */
[----:B------:R-:W-:-:S04]  /*6a90*/  VIADD R2, R2, 0x20 ;  /* 0x0000002002027836 */ /* 0x000fc80000000000 */
[C---:B------:R-:W-:Y:S02]  /*6aa0*/  IMAD R7, R3.reuse, 0x8, R2 ;  /* 0x0000000803077824 */ /* 0x040fe400078e0202 */
[----:B------:R-:W-:Y:S02]  /*6ab0*/  VIADD R3, R3, 0x1 ;  /* 0x0000000103037836 */ /* 0x000fe40000000000 */
[----:B------:R-:W0:Y:S03]  /*6ac0*/  SYNCS.PHASECHK.TRANS64.TRYWAIT P0, [R7+URZ], R4 ;  /* 0x00000004070075a7 */ /* 0x000e26000800017f */
[----:B------:R-:W-:-:S04]  /*6ad0*/  ISETP.NE.AND P1, PT, R3, 0x4, PT ;  /* 0x000000040300780c */ /* 0x000fc80003f25270 */
[----:B------:R-:W-:Y:S02]  /*6ae0*/  SEL R5, RZ, 0x1, P1 ;  /* 0x00000001ff057807 */ /* 0x000fe40000800000 */
[----:B------:R-:W-:Y:S02]  /*6af0*/  SEL R3, R3, RZ, P1 ;  /* 0x000000ff03037207 */ /* 0x000fe40000800000 */
[----:B------:R-:W-:-:S03]  /*6b00*/  LOP3.LUT R6, R0, R5, RZ, 0x3c, !PT ;  /* 0x0000000500067212 */ /* 0x000fc600078e3cff */
[----:B------:R-:W-:Y:S01]  /*6b10*/  IMAD R8, R3, 0x8, R2 ;  /* 0x0000000803087824 */ /* 0x000fe200078e0202 */
[----:B------:R-:W-:Y:S01]  /*6b20*/  SHF.L.U32 R5, R6, 0x1f, RZ ;  /* 0x0000001f06057819 */ /* 0x000fe200000006ff */
[----:B0-----:R-:W-:Y:S06]  /*6b30*/  @!P0 BRA `(.L_x_186) ;  /* 0x0000000000dc8947 */ /* 0x001fec0003800000 */
.L_x_197:
[----:B------:R-:W1:Y:S01]  /*6b40*/  SYNCS.PHASECHK.TRANS64.TRYWAIT P0, [R8+URZ], R5 ;  /* 0x00000005080075a7 */ /* 0x000e62000800017f */
[----:B------:R-:W-:-:S05]  /*6b50*/  VIADD R0, R3, 0x1 ;  /* 0x0000000103007836 */ /* 0x000fca0000000000 */
[----:B------:R-:W-:-:S04]  /*6b60*/  ISETP.NE.AND P1, PT, R0, 0x4, PT ;  /* 0x000000040000780c */ /* 0x000fc80003f25270 */
[----:B------:R-:W-:Y:S02]  /*6b70*/  SEL R3, RZ, 0x1, P1 ;  /* 0x00000001ff037807 */ /* 0x000fe40000800000 */
[----:B0-----:R-:W-:Y:S02]  /*6b80*/  SEL R7, R0, RZ, P1 ;  /* 0x000000ff00077207 */ /* 0x001fe40000800000 */
[----:B------:R-:W-:-:S03]  /*6b90*/  LOP3.LUT R9, R6, R3, RZ, 0x3c, !PT ;  /* 0x0000000306097212 */ /* 0x000fc600078e3cff */
[----:B------:R-:W-:Y:S01]  /*6ba0*/  IMAD R11, R7, 0x8, R2 ;  /* 0x00000008070b7824 */ /* 0x000fe200078e0202 */
[----:B------:R-:W-:Y:S01]  /*6bb0*/  SHF.L.U32 R6, R9, 0x1f, RZ ;  /* 0x0000001f09067819 */ /* 0x000fe200000006ff */
[----:B-1----:R-:W-:Y:S06]  /*6bc0*/  @!P0 BRA `(.L_x_187) ;  /* 0x0000000000cc8947 */ /* 0x002fec0003800000 */
.L_x_198:
[----:B------:R-:W1:Y:S01]  /*6bd0*/  SYNCS.PHASECHK.TRANS64.TRYWAIT P0, [R11+URZ], R6 ;  /* 0x000000060b0075a7 */ /* 0x000e62000800017f */
[----:B------:R-:W-:-:S05]  /*6be0*/  VIADD R0, R7, 0x1 ;  /* 0x0000000107007836 */ /* 0x000fca0000000000 */
[----:B------:R-:W-:-:S04]  /*6bf0*/  ISETP.NE.AND P1, PT, R0, 0x4, PT ;  /* 0x000000040000780c */ /* 0x000fc80003f25270 */
[----:B------:R-:W-:Y:S02]  /*6c00*/  SEL R4, RZ, 0x1, P1 ;  /* 0x00000001ff047807 */ /* 0x000fe40000800000 */
[----:B------:R-:W-:Y:S02]  /*6c10*/  SEL R3, R0, RZ, P1 ;  /* 0x000000ff00037207 */ /* 0x000fe40000800000 */
[----:B------:R-:W-:Y:S01]  /*6c20*/  LOP3.LUT R0, R9, R4, RZ, 0x3c, !PT ;  /* 0x0000000409007212 */ /* 0x000fe200078e3cff */
[----:B-1----:R-:W-:Y:S06]  /*6c30*/  @!P0 BRA `(.L_x_188) ;  /* 0x0000000000c48947 */ /* 0x002fec0003800000 */
.L_x_199:
[----:B------:R-:W-:Y:S01]  /*6c40*/  IMAD R3, R3, 0x8, R2 ;  /* 0x0000000803037824 */ /* 0x000fe200078e0202 */
[----:B------:R-:W-:-:S07]  /*6c50*/  SHF.L.U32 R0, R0, 0x1f, RZ ;  /* 0x0000001f00007819 */ /* 0x000fce00000006ff */
.L_x_189:
[----:B--2---:R2:W3:Y:S02]  /*6c60*/  SYNCS.PHASECHK.TRANS64.TRYWAIT P0, [R3+URZ], R0 ;  /* 0x00000000030075a7 */ /* 0x0044e4000800017f */
[----:B---3--:R-:W-:Y:S05]  /*6c70*/  @!P0 NANOSLEEP.SYNCS 0x989680 ;  /* 0x009896800000895d */ /* 0x008fea0003900000 */
[----:B------:R-:W3:Y:S02]  /*6c80*/  @!P0 SYNCS.PHASECHK.TRANS64 P0, [R3+URZ], R0 ;  /* 0x00000000030085a7 */ /* 0x000ee4000800007f */
[----:B---3--:R-:W-:Y:S05]  /*6c90*/  @!P0 BRA `(.L_x_189) ;  /* 0xfffffffc00f08947 */ /* 0x008fea000383ffff */
.L_x_184:
[----:B------:R-:W-:Y:S05]  /*6ca0*/  BSYNC B0 ;  /* 0x0000000000007941 */ /* 0x000fea0003800000 */
.L_x_183:
[----:B------:R-:W-:Y:S05]  /*6cb0*/  EXIT ;  /* 0x000000000000794d */ /* 0x000fea0003800000 */
.L_x_21:
[----:B----4-:R4:W0:Y:S02]  /*6cc0*/  SYNCS.PHASECHK.TRANS64.TRYWAIT P1, [R3+URZ], R0 ;  /* 0x00000000030075a7 */ /* 0x010824000802017f */
[----:B0-----:R-:W-:Y:S05]  /*6cd0*/  @!P1 NANOSLEEP.SYNCS 0x989680 ;  /* 0x009896800000995d */ /* 0x001fea0003900000 */
[----:B------:R-:W0:Y:S02]  /*6ce0*/  @!P1 SYNCS.PHASECHK.TRANS64 P1, [R3+URZ], R0 ;  /* 0x00000000030095a7 */ /* 0x000e24000802007f */
[----:B0-----:R-:W-:Y:S05]  /*6cf0*/  @!P1 BRA `(.L_x_21) ;  /* 0xfffffffc00f09947 */ /* 0x001fea000383ffff */
[----:B------:R-:W-:Y:S05]  /*6d00*/  BRA `(.L_x_20) ;  /* 0xffffffa400e47947 */ /* 0x000fea000383ffff */
.L_x_26:
[----:B-1----:R1:W3:Y:S02]  /*6d10*/  SYNCS.PHASECHK.TRANS64.TRYWAIT P1, [R5+URZ], R4 ;  /* 0x00000004050075a7 */ /* 0x0022e4000802017f */
[----:B---3--:R-:W-:Y:S05]  /*6d20*/  @!P1 NANOSLEEP.SYNCS 0x989680 ;  /* 0x009896800000995d */ /* 0x008fea0003900000 */
[----:B------:R-:W3:Y:S02]  /*6d30*/  @!P1 SYNCS.PHASECHK.TRANS64 P1, [R5+URZ], R4 ;  /* 0x00000004050095a7 */ /* 0x000ee4000802007f */
[----:B---3--:R-:W-:Y:S05]  /*6d40*/  @!P1 BRA `(.L_x_26) ;  /* 0xfffffffc00f09947 */ /* 0x008fea000383ffff */
[----:B------:R-:W-:Y:S05]  /*6d50*/  BRA `(.L_x_25) ;  /* 0xffffffa800947947 */ /* 0x000fea000383ffff */
.L_x_171:
[----:B------:R-:W-:Y:S01]  /*6d60*/  BSSY B1, `(.L_x_190) ;  /* 0x0000006000017945 */ /* 0x000fe20003800000 */
[----:B------:R-:W-:-:S07]  /*6d70*/  IMAD.MOV.U32 R15, RZ, RZ, -0x1 ;  /* 0xffffffffff0f7424 */ /* 0x000fce00078e00ff */
[----:B------:R-:W-:Y:S05]  /*6d80*/  WARPSYNC.COLLECTIVE R15, `(.L_x_191) ;  /* 0x000000000f0c7348 */ /* 0x000fea0003c00000 */
[----:B------:R-:W-:Y:S02]  /*6d90*/  ELECT P6, UR62, PT ;  /* 0x00000000003e782f */ /* 0x000fe400038c0000 */
[----:B------:R-:W-:Y:S01]  /*6da0*/  MOV R14, UR62 ;  /* 0x0000003e000e7c02 */ /* 0x000fe20008000f00 */
[----:B------:R-:W-:Y:S10]  /*6db0*/  ENDCOLLECTIVE ;  /* 0x000000000000791b */ /* 0x000ff40003800000 */
.L_x_191:
[----:B------:R-:W-:Y:S05]  /*6dc0*/  BSYNC B1 ;  /* 0x0000000000017941 */ /* 0x000fea0003800000 */
.L_x_190:
[----:B------:R-:W-:Y:S05]  /*6dd0*/  BRA `(.L_x_192) ;  /* 0xfffffff000347947 */ /* 0x000fea000383ffff */
.L_x_174:
[----:B0-----:R0:W1:Y:S02]  /*6de0*/  SYNCS.PHASECHK.TRANS64.TRYWAIT P0, [R20+URZ+0x20], R7 ;  /* 0x00002007140075a7 */ /* 0x001064000800017f */
[----:B-1----:R-:W-:Y:S05]  /*6df0*/  @!P0 NANOSLEEP.SYNCS 0x989680 ;  /* 0x009896800000895d */ /* 0x002fea0003900000 */
[----:B------:R-:W1:Y:S02]  /*6e00*/  @!P0 SYNCS.PHASECHK.TRANS64 P0, [R20+URZ+0x20], R7 ;  /* 0x00002007140085a7 */ /* 0x000e64000800007f */
[----:B-1----:R-:W-:Y:S05]  /*6e10*/  @!P0 BRA `(.L_x_174) ;  /* 0xfffffffc00f08947 */ /* 0x002fea000383ffff */
[----:B------:R-:W-:Y:S05]  /*6e20*/  BRA `(.L_x_193) ;  /* 0xfffffff000747947 */ /* 0x000fea000383ffff */
.L_x_182:
[----:B------:R-:W-:Y:S01]  /*6e30*/  BSSY B0, `(.L_x_194) ;  /* 0x0000006000007945 */ /* 0x000fe20003800000 */
[----:B------:R-:W-:-:S07]  /*6e40*/  IMAD.MOV.U32 R15, RZ, RZ, -0x1 ;  /* 0xffffffffff0f7424 */ /* 0x000fce00078e00ff */
[----:B------:R-:W-:Y:S05]  /*6e50*/  WARPSYNC.COLLECTIVE R15, `(.L_x_195) ;  /* 0x000000000f0c7348 */ /* 0x000fea0003c00000 */
[----:B------:R-:W-:Y:S02]  /*6e60*/  ELECT P6, UR62, PT ;  /* 0x00000000003e782f */ /* 0x000fe400038c0000 */
[----:B------:R-:W-:Y:S01]  /*6e70*/  MOV R14, UR62 ;  /* 0x0000003e000e7c02 */ /* 0x000fe20008000f00 */
[----:B------:R-:W-:Y:S10]  /*6e80*/  ENDCOLLECTIVE ;  /* 0x000000000000791b */ /* 0x000ff40003800000 */
.L_x_195:
[----:B------:R-:W-:Y:S05]  /*6e90*/  BSYNC B0 ;  /* 0x0000000000007941 */ /* 0x000fea0003800000 */
.L_x_194:
[----:B------:R-:W-:Y:S05]  /*6ea0*/  BRA `(.L_x_196) ;  /* 0xfffffff800d07947 */ /* 0x000fea000383ffff */
.L_x_186:
[----:B0-----:R0:W1:Y:S02]  /*6eb0*/  SYNCS.PHASECHK.TRANS64.TRYWAIT P0, [R7+URZ], R4 ;  /* 0x00000004070075a7 */ /* 0x001064000800017f */
[----:B-1----:R-:W-:Y:S05]  /*6ec0*/  @!P0 NANOSLEEP.SYNCS 0x989680 ;  /* 0x009896800000895d */ /* 0x002fea0003900000 */
[----:B------:R-:W1:Y:S02]  /*6ed0*/  @!P0 SYNCS.PHASECHK.TRANS64 P0, [R7+URZ], R4 ;  /* 0x00000004070085a7 */ /* 0x000e64000800007f */
[----:B-1----:R-:W-:Y:S05]  /*6ee0*/  @!P0 BRA `(.L_x_186) ;  /* 0xfffffffc00f08947 */ /* 0x002fea000383ffff */
[----:B------:R-:W-:Y:S05]  /*6ef0*/  BRA `(.L_x_197) ;  /* 0xfffffffc00107947 */ /* 0x000fea000383ffff */
.L_x_187:
[----:B0-----:R0:W1:Y:S02]  /*6f00*/  SYNCS.PHASECHK.TRANS64.TRYWAIT P0, [R8+URZ], R5 ;  /* 0x00000005080075a7 */ /* 0x001064000800017f */
[----:B-1----:R-:W-:Y:S05]  /*6f10*/  @!P0 NANOSLEEP.SYNCS 0x989680 ;  /* 0x009896800000895d */ /* 0x002fea0003900000 */
[----:B------:R-:W1:Y:S02]  /*6f20*/  @!P0 SYNCS.PHASECHK.TRANS64 P0, [R8+URZ], R5 ;  /* 0x00000005080085a7 */ /* 0x000e64000800007f */
[----:B-1----:R-:W-:Y:S05]  /*6f30*/  @!P0 BRA `(.L_x_187) ;  /* 0xfffffffc00f08947 */ /* 0x002fea000383ffff */
[----:B------:R-:W-:Y:S05]  /*6f40*/  BRA `(.L_x_198) ;  /* 0xfffffffc00207947 */ /* 0x000fea000383ffff */
.L_x_188:
[----:B-1----:R1:W2:Y:S02]  /*6f50*/  SYNCS.PHASECHK.TRANS64.TRYWAIT P0, [R11+URZ], R6 ;  /* 0x000000060b0075a7 */ /* 0x0022a4000800017f */
[----:B--2---:R-:W-:Y:S05]  /*6f60*/  @!P0 NANOSLEEP.SYNCS 0x989680 ;  /* 0x009896800000895d */ /* 0x004fea0003900000 */
[----:B------:R-:W2:Y:S02]  /*6f70*/  @!P0 SYNCS.PHASECHK.TRANS64 P0, [R11+URZ], R6 ;  /* 0x000000060b0085a7 */ /* 0x000ea4000800007f */
[----:B--2---:R-:W-:Y:S05]  /*6f80*/  @!P0 BRA `(.L_x_188) ;  /* 0xfffffffc00f08947 */ /* 0x004fea000383ffff */
[----:B------:R-:W-:Y:S05]  /*6f90*/  BRA `(.L_x_199) ;  /* 0xfffffffc00287947 */ /* 0x000fea000383ffff */
.L_x_200:
[----:B------:R-:W-:-:S00]  /*6fa0*/  BRA `(.L_x_200) ;  /* 0xfffffffc00fc7947 */ /* 0x000fc0000383ffff */
[----:B------:R-:W-:-:S00]  /*6fb0*/  NOP ;  /* 0x0000000000007918 */ /* 0x000fc00000000000 */
        /* <DEDUP_REMOVED lines=12> */
.L_x_201:


//--------------------- .nv.global.init           --------------------------
	.section	.nv.global.init,"aw",@progbits
.nv.global.init:
	.type		$str$22,@object
	.size		$str$22,($str$23 - $str$22)
$str$22:
        /*0000*/ 	.byte	0x6b, 0x5f, 0x74, 0x69, 0x6c, 0x65, 0x5f, 0x63, 0x6f, 0x75, 0x6e, 0x74, 0x20, 0x3e, 0x3d, 0x20
        /*0010*/ 	.byte	0x31, 0x00
	.type		$str$23,@object
	.size		$str$23,(__unnamed_1 - $str$23)
$str$23:
        /*0012*/ 	.byte	0x2f, 0x74, 0x6d, 0x70, 0x2f, 0x63, 0x75, 0x74, 0x6c, 0x61, 0x73, 0x73, 0x5f, 0x73, 0x77, 0x65
        /*0022*/ 	.byte	0x65, 0x70, 0x5f, 0x73, 0x72, 0x63, 0x2f, 0x69, 0x6e, 0x63, 0x6c, 0x75, 0x64, 0x65, 0x2f, 0x63
        /*0032*/ 	.byte	0x75, 0x74, 0x6c, 0x61, 0x73, 0x73, 0x2f, 0x67, 0x65, 0x6d, 0x6d, 0x2f, 0x63, 0x6f, 0x6c, 0x6c
        /*0042*/ 	.byte	0x65, 0x63, 0x74, 0x69, 0x76, 0x65, 0x2f, 0x73, 0x6d, 0x39, 0x30, 0x5f, 0x6d, 0x6d, 0x61, 0x5f
        /*0052*/ 	.byte	0x74, 0x6d, 0x61, 0x5f, 0x67, 0x6d, 0x6d, 0x61, 0x5f, 0x73, 0x73, 0x5f, 0x77, 0x61, 0x72, 0x70
        /*0062*/ 	.byte	0x73, 0x70, 0x65, 0x63, 0x69, 0x61, 0x6c, 0x69, 0x7a, 0x65, 0x64, 0x2e, 0x68, 0x70, 0x70, 0x00
	.type		__unnamed_1,@object
	.size		__unnamed_1,(.L_0 - __unnamed_1)
__unnamed_1:
        /*0072*/ 	.byte	0x76, 0x6f, 0x69, 0x64, 0x20, 0x63, 0x75, 0x74, 0x6c, 0x61, 0x73, 0x73, 0x3a, 0x3a, 0x67, 0x65
        /* <DEDUP_REMOVED lines=172> */
        /*0b42*/ 	.byte	0x64, 0x65, 0x6e, 0x74, 0x69, 0x74, 0x79, 0x5d, 0x00
.L_0:


//--------------------- .nv.shared._ZN7cutlass13device_kernelINS_4gemm6kernel13GemmUniversalIN4cute5tupleIJiiiiEEENS1_10collective13CollectiveMmaINS1_34MainloopSm90TmaGmmaWarpSpecializedILi4ENS5_IJNS4_1CILi1EEENSA_ILi2EEESB_EEENS1_35KernelTmaWarpSpecializedCooperativeEEENS5_IJNSA_ILi128EEESG_NSA_ILi64EEEEEEaNS5_IJlSB_lEEEaSJ_NS4_8TiledMMAINS4_8MMA_AtomIJNS4_4SM904GMMA27MMA_64x128x32_S32S8S8_SS_TNEEEENS4_6LayoutINS5_IJSC_SB_SB_EEENS5_IJSB_NSA_ILi0EEESS_EEEEENS5_IJNS4_10UnderscoreESV_SV_EEEEENS4_23SM90_TMA_LOAD_MULTICASTENS4_14ComposedLayoutINS4_7SwizzleILi2ELi4ELi3EEENS4_18smem_ptr_flag_bitsILi8EEENSQ_INS5_IJNSA_ILi8EEESH_EEENS5_IJSH_SB_EEEEEEEvNS4_8identityENS4_13SM90_TMA_LOADES18_vS19_EENS_8epilogue10collective6detail29Sm90TmaWarpSpecializedAdapterINS1D_15DefaultEpilogueIaSJ_SJ_NS1C_6thread17LinearCombinationIaLi1EiiLNS1H_9ScaleType4KindE0ELNS_15FloatRoundStyleE2EaEENS1_15EpilogueDefaultEEEEEvvEEEEvNT_6ParamsE --------------------------
	.section	.nv.shared._ZN7cutlass13device_kernelINS_4gemm6kernel13GemmUniversalIN4cute5tupleIJiiiiEEENS1_10collective13CollectiveMmaINS1_34MainloopSm90TmaGmmaWarpSpecializedILi4ENS5_IJNS4_1CILi1EEENSA_ILi2EEESB_EEENS1_35KernelTmaWarpSpecializedCooperativeEEENS5_IJNSA_ILi128EEESG_NSA_ILi64EEEEEEaNS5_IJlSB_lEEEaSJ_NS4_8TiledMMAINS4_8MMA_AtomIJNS4_4SM904GMMA27MMA_64x128x32_S32S8S8_SS_TNEEEENS4_6LayoutINS5_IJSC_SB_SB_EEENS5_IJSB_NSA_ILi0EEESS_EEEEENS5_IJNS4_10UnderscoreESV_SV_EEEEENS4_23SM90_TMA_LOAD_MULTICASTENS4_14ComposedLayoutINS4_7SwizzleILi2ELi4ELi3EEENS4_18smem_ptr_flag_bitsILi8EEENSQ_INS5_IJNSA_ILi8EEESH_EEENS5_IJSH_SB_EEEEEEEvNS4_8identityENS4_13SM90_TMA_LOADES18_vS19_EENS_8epilogue10collective6detail29Sm90TmaWarpSpecializedAdapterINS1D_15DefaultEpilogueIaSJ_SJ_NS1C_6thread17LinearCombinationIaLi1EiiLNS1H_9ScaleType4KindE0ELNS_15FloatRoundStyleE2EaEENS1_15EpilogueDefaultEEEEEvvEEEEvNT_6ParamsE,"aw",@nobits
	.sectionflags	@""
	.align	16
	.zero		1024


//--------------------- .nv.shared.reserved.0     --------------------------
	.section	.nv.shared.reserved.0,"aw",@nobits
	.weak		__nv_reservedSMEM_offset_0_alias
	.size		__nv_reservedSMEM_offset_0_alias, 0, 0
	.other		__nv_reservedSMEM_offset_0_alias,@"STO_CUDA_RESERVED_SHARED STV_DEFAULT"
__nv_reservedSMEM_offset_0_alias:
	.zero		0


//--------------------- .nv.global                --------------------------
	.section	.nv.global,"aw",@nobits
.nv.global:
	.type		_ZN39_INTERNAL_2ccf604a_4_k_cu_b5d0546d_47654cute1_E,@object
	.size		_ZN39_INTERNAL_2ccf604a_4_k_cu_b5d0546d_47654cute1_E,(_ZN39_INTERNAL_2ccf604a_4_k_cu_b5d0546d_47654cuda3std3__45__cpo6cbeginE - _ZN39_INTERNAL_2ccf604a_4_k_cu_b5d0546d_47654cute1_E)
_ZN39_INTERNAL_2ccf604a_4_k_cu_b5d0546d_47654cute1_E:
	.zero		1
	.type		_ZN39_INTERNAL_2ccf604a_4_k_cu_b5d0546d_47654cuda3std3__45__cpo6cbeginE,@object
	.size		_ZN39_INTERNAL_2ccf604a_4_k_cu_b5d0546d_47654cuda3std3__45__cpo6cbeginE,(_ZN39_INTERNAL_2ccf604a_4_k_cu_b5d0546d_47654cuda3std3__48in_placeE - _ZN39_INTERNAL_2ccf604a_4_k_cu_b5d0546d_47654cuda3std3__45__cpo6cbeginE)
_ZN39_INTERNAL_2ccf604a_4_k_cu_b5d0546d_47654cuda3std3__45__cpo6cbeginE:
	.zero		1
	.type		_ZN39_INTERNAL_2ccf604a_4_k_cu_b5d0546d_47654cuda3std3__48in_placeE,@object
	.size		_ZN39_INTERNAL_2ccf604a_4_k_cu_b5d0546d_47654cuda3std3__48in_placeE,(_ZN39_INTERNAL_2ccf604a_4_k_cu_b5d0546d_47654cuda3std6ranges3__45__cpo9iter_moveE - _ZN39_INTERNAL_2ccf604a_4_k_cu_b5d0546d_47654cuda3std3__48in_placeE)
_ZN39_INTERNAL_2ccf604a_4_k_cu_b5d0546d_47654cuda3std3__48in_placeE:
	.zero		1
	.type		_ZN39_INTERNAL_2ccf604a_4_k_cu_b5d0546d_47654cuda3std6ranges3__45__cpo9iter_moveE,@object
	.size		_ZN39_INTERNAL_2ccf604a_4_k_cu_b5d0546d_47654cuda3std6ranges3__45__cpo9iter_moveE,(_ZN39_INTERNAL_2ccf604a_4_k_cu_b5d0546d_47654cuda3std3__45__cpo5beginE - _ZN39_INTERNAL_2ccf604a_4_k_cu_b5d0546d_47654cuda3std6ranges3__45__cpo9iter_moveE)
_ZN39_INTERNAL_2ccf604a_4_k_cu_b5d0546d_47654cuda3std6ranges3__45__cpo9iter_moveE:
	.zero		1
	.type		_ZN39_INTERNAL_2ccf604a_4_k_cu_b5d0546d_47654cuda3std3__45__cpo5beginE,@object
	.size		_ZN39_INTERNAL_2ccf604a_4_k_cu_b5d0546d_47654cuda3std3__45__cpo5beginE,(_ZN39_INTERNAL_2ccf604a_4_k_cu_b5d0546d_47654cuda3std3__441_GLOBAL__N__2ccf604a_4_k_cu_b5d0546d_47656ignoreE - _ZN39_INTERNAL_2ccf604a_4_k_cu_b5d0546d_47654cuda3std3__45__cpo5beginE)
_ZN39_INTERNAL_2ccf604a_4_k_cu_b5d0546d_47654cuda3std3__45__cpo5beginE:
	.zero		1
	.type		_ZN39_INTERNAL_2ccf604a_4_k_cu_b5d0546d_47654cuda3std3__441_GLOBAL__N__2ccf604a_4_k_cu_b5d0546d_47656ignoreE,@object
	.size		_ZN39_INTERNAL_2ccf604a_4_k_cu_b5d0546d_47654cuda3std3__441_GLOBAL__N__2ccf604a_4_k_cu_b5d0546d_47656ignoreE,(_ZN39_INTERNAL_2ccf604a_4_k_cu_b5d0546d_47654cute7productE - _ZN39_INTERNAL_2ccf604a_4_k_cu_b5d0546d_47654cuda3std3__441_GLOBAL__N__2ccf604a_4_k_cu_b5d0546d_47656ignoreE)
_ZN39_INTERNAL_2ccf604a_4_k_cu_b5d0546d_47654cuda3std3__441_GLOBAL__N__2ccf604a_4_k_cu_b5d0546d_47656ignoreE:
	.zero		1
	.type		_ZN39_INTERNAL_2ccf604a_4_k_cu_b5d0546d_47654cute7productE,@object
	.size		_ZN39_INTERNAL_2ccf604a_4_k_cu_b5d0546d_47654cute7productE,(_ZN39_INTERNAL_2ccf604a_4_k_cu_b5d0546d_47654cuda3std3__45__cpo3endE - _ZN39_INTERNAL_2ccf604a_4_k_cu_b5d0546d_47654cute7productE)
_ZN39_INTERNAL_2ccf604a_4_k_cu_b5d0546d_47654cute7productE:
	.zero		1
	.type		_ZN39_INTERNAL_2ccf604a_4_k_cu_b5d0546d_47654cuda3std3__45__cpo3endE,@object
	.size		_ZN39_INTERNAL_2ccf604a_4_k_cu_b5d0546d_47654cuda3std3__45__cpo3endE,(_ZN39_INTERNAL_2ccf604a_4_k_cu_b5d0546d_47654cuda3std3__419piecewise_constructE - _ZN39_INTERNAL_2ccf604a_4_k_cu_b5d0546d_47654cuda3std3__45__cpo3endE)
_ZN39_INTERNAL_2ccf604a_4_k_cu_b5d0546d_47654cuda3std3__45__cpo3endE:
	.zero		1
	.type		_ZN39_INTERNAL_2ccf604a_4_k_cu_b5d0546d_47654cuda3std3__419piecewise_constructE,@object
	.size		_ZN39_INTERNAL_2ccf604a_4_k_cu_b5d0546d_47654cuda3std3__419piecewise_constructE,(_ZN39_INTERNAL_2ccf604a_4_k_cu_b5d0546d_47654cuda3std3__45__cpo4cendE - _ZN39_INTERNAL_2ccf604a_4_k_cu_b5d0546d_47654cuda3std3__419piecewise_constructE)
_ZN39_INTERNAL_2ccf604a_4_k_cu_b5d0546d_47654cuda3std3__419piecewise_constructE:
	.zero		1
	.type		_ZN39_INTERNAL_2ccf604a_4_k_cu_b5d0546d_47654cuda3std3__45__cpo4cendE,@object
	.size		_ZN39_INTERNAL_2ccf604a_4_k_cu_b5d0546d_47654cuda3std3__45__cpo4cendE,(_ZN39_INTERNAL_2ccf604a_4_k_cu_b5d0546d_47654cuda3std6ranges3__45__cpo4swapE - _ZN39_INTERNAL_2ccf604a_4_k_cu_b5d0546d_47654cuda3std3__45__cpo4cendE)
_ZN39_INTERNAL_2ccf604a_4_k_cu_b5d0546d_47654cuda3std3__45__cpo4cendE:
	.zero		1
	.type		_ZN39_INTERNAL_2ccf604a_4_k_cu_b5d0546d_47654cuda3std6ranges3__45__cpo4swapE,@object
	.size		_ZN39_INTERNAL_2ccf604a_4_k_cu_b5d0546d_47654cuda3std6ranges3__45__cpo4swapE,(.L_8 - _ZN39_INTERNAL_2ccf604a_4_k_cu_b5d0546d_47654cuda3std6ranges3__45__cpo4swapE)
_ZN39_INTERNAL_2ccf604a_4_k_cu_b5d0546d_47654cuda3std6ranges3__45__cpo4swapE:
	.zero		1
.L_8:


//--------------------- .nv.constant0._ZN7cutlass13device_kernelINS_4gemm6kernel13GemmUniversalIN4cute5tupleIJiiiiEEENS1_10collective13CollectiveMmaINS1_34MainloopSm90TmaGmmaWarpSpecializedILi4ENS5_IJNS4_1CILi1EEENSA_ILi2EEESB_EEENS1_35KernelTmaWarpSpecializedCooperativeEEENS5_IJNSA_ILi128EEESG_NSA_ILi64EEEEEEaNS5_IJlSB_lEEEaSJ_NS4_8TiledMMAINS4_8MMA_AtomIJNS4_4SM904GMMA27MMA_64x128x32_S32S8S8_SS_TNEEEENS4_6LayoutINS5_IJSC_SB_SB_EEENS5_IJSB_NSA_ILi0EEESS_EEEEENS5_IJNS4_10UnderscoreESV_SV_EEEEENS4_23SM90_TMA_LOAD_MULTICASTENS4_14ComposedLayoutINS4_7SwizzleILi2ELi4ELi3EEENS4_18smem_ptr_flag_bitsILi8EEENSQ_INS5_IJNSA_ILi8EEESH_EEENS5_IJSH_SB_EEEEEEEvNS4_8identityENS4_13SM90_TMA_LOADES18_vS19_EENS_8epilogue10collective6detail29Sm90TmaWarpSpecializedAdapterINS1D_15DefaultEpilogueIaSJ_SJ_NS1C_6thread17LinearCombinationIaLi1EiiLNS1H_9ScaleType4KindE0ELNS_15FloatRoundStyleE2EaEENS1_15EpilogueDefaultEEEEEvvEEEEvNT_6ParamsE --------------------------
	.section	.nv.constant0._ZN7cutlass13device_kernelINS_4gemm6kernel13GemmUniversalIN4cute5tupleIJiiiiEEENS1_10collective13CollectiveMmaINS1_34MainloopSm90TmaGmmaWarpSpecializedILi4ENS5_IJNS4_1CILi1EEENSA_ILi2EEESB_EEENS1_35KernelTmaWarpSpecializedCooperativeEEENS5_IJNSA_ILi128EEESG_NSA_ILi64EEEEEEaNS5_IJlSB_lEEEaSJ_NS4_8TiledMMAINS4_8MMA_AtomIJNS4_4SM904GMMA27MMA_64x128x32_S32S8S8_SS_TNEEEENS4_6LayoutINS5_IJSC_SB_SB_EEENS5_IJSB_NSA_ILi0EEESS_EEEEENS5_IJNS4_10UnderscoreESV_SV_EEEEENS4_23SM90_TMA_LOAD_MULTICASTENS4_14ComposedLayoutINS4_7SwizzleILi2ELi4ELi3EEENS4_18smem_ptr_flag_bitsILi8EEENSQ_INS5_IJNSA_ILi8EEESH_EEENS5_IJSH_SB_EEEEEEEvNS4_8identityENS4_13SM90_TMA_LOADES18_vS19_EENS_8epilogue10collective6detail29Sm90TmaWarpSpecializedAdapterINS1D_15DefaultEpilogueIaSJ_SJ_NS1C_6thread17LinearCombinationIaLi1EiiLNS1H_9ScaleType4KindE0ELNS_15FloatRoundStyleE2EaEENS1_15EpilogueDefaultEEEEEvvEEEEvNT_6ParamsE,"a",@progbits
	.sectionflags	@""
	.align	4
.nv.constant0._ZN7cutlass13device_kernelINS_4gemm6kernel13GemmUniversalIN4cute5tupleIJiiiiEEENS1_10collective13CollectiveMmaINS1_34MainloopSm90TmaGmmaWarpSpecializedILi4ENS5_IJNS4_1CILi1EEENSA_ILi2EEESB_EEENS1_35KernelTmaWarpSpecializedCooperativeEEENS5_IJNSA_ILi128EEESG_NSA_ILi64EEEEEEaNS5_IJlSB_lEEEaSJ_NS4_8TiledMMAINS4_8MMA_AtomIJNS4_4SM904GMMA27MMA_64x128x32_S32S8S8_SS_TNEEEENS4_6LayoutINS5_IJSC_SB_SB_EEENS5_IJSB_NSA_ILi0EEESS_EEEEENS5_IJNS4_10UnderscoreESV_SV_EEEEENS4_23SM90_TMA_LOAD_MULTICASTENS4_14ComposedLayoutINS4_7SwizzleILi2ELi4ELi3EEENS4_18smem_ptr_flag_bitsILi8EEENSQ_INS5_IJNSA_ILi8EEESH_EEENS5_IJSH_SB_EEEEEEEvNS4_8identityENS4_13SM90_TMA_LOADES18_vS19_EENS_8epilogue10collective6detail29Sm90TmaWarpSpecializedAdapterINS1D_15DefaultEpilogueIaSJ_SJ_NS1C_6thread17LinearCombinationIaLi1EiiLNS1H_9ScaleType4KindE0ELNS_15FloatRoundStyleE2EaEENS1_15EpilogueDefaultEEEEEvvEEEEvNT_6ParamsE:
	.zero		1664


//--------------------- SYMBOLS --------------------------

	.type		.nv.reservedSmem.offset0,@object
	.size		.nv.reservedSmem.offset0,0x4
	.type		__assertfail,@function
